//
// Generated by NVIDIA NVVM Compiler
//
// Compiler Build ID: CL-36424714
// Cuda compilation tools, release 13.0, V13.0.88
// Based on NVVM 20.0.0
//

.version 9.0
.target sm_100
.address_size 64

	// .globl	_Z9initQueuePiiS_i
.global .align 4 .b8 inQueueSize[120];
.global .align 8 .b8 inQueuePtr1[240];
.global .align 4 .b8 inQueueHead[120];
.global .align 4 .b8 outQueueMaxSize[120];
.global .align 4 .b8 outQueueHead[120];
.global .align 8 .b8 outQueuePtr2[240];
.global .align 8 .b8 curInQueue[240];
.global .align 8 .b8 curOutQueue[240];
.global .align 4 .b8 totalInserts[120];
.shared .align 4 .u32 _ZZ14dequeueElementPiE7gotWork;
// _ZZ16listReduceKernelPiS_PhiiE10localQueue has been demoted
// _ZZ16morphReconKernelPiS_PhiiE10localQueue has been demoted
// _ZZ22morphReconKernelVectorPiPS_PPhS_S_iE10localQueue has been demoted
// _ZZ23morphReconKernelSpeedupPiS_PhiiiE10localQueue has been demoted

.visible .entry _Z9initQueuePiiS_i(
	.param .u64 .ptr .align 1 _Z9initQueuePiiS_i_param_0,
	.param .u32 _Z9initQueuePiiS_i_param_1,
	.param .u64 .ptr .align 1 _Z9initQueuePiiS_i_param_2,
	.param .u32 _Z9initQueuePiiS_i_param_3
)
{
	.reg .pred 	%p<2>;
	.reg .b32 	%r<5>;
	.reg .b64 	%rd<3>;

	ld.param.u64 	%rd1, [_Z9initQueuePiiS_i_param_0];
	ld.param.u32 	%r1, [_Z9initQueuePiiS_i_param_1];
	ld.param.u64 	%rd2, [_Z9initQueuePiiS_i_param_2];
	ld.param.u32 	%r2, [_Z9initQueuePiiS_i_param_3];
	mov.u32 	%r3, %tid.x;
	setp.ne.s32 	%p1, %r3, 0;
	@%p1 bra 	$L__BB0_2;
	st.global.u64 	[inQueuePtr1], %rd1;
	st.volatile.global.u32 	[inQueueSize], %r1;
	mov.b32 	%r4, 0;
	st.volatile.global.u32 	[totalInserts], %r4;
	st.global.u64 	[outQueuePtr2], %rd2;
	st.volatile.global.u32 	[outQueueMaxSize], %r2;
	st.volatile.global.u32 	[outQueueHead], %r4;
	st.volatile.global.u32 	[inQueueHead], %r4;
$L__BB0_2:
	ret;

}
	// .globl	_Z11initQueueIdPiiS_ii
.visible .entry _Z11initQueueIdPiiS_ii(
	.param .u64 .ptr .align 1 _Z11initQueueIdPiiS_ii_param_0,
	.param .u32 _Z11initQueueIdPiiS_ii_param_1,
	.param .u64 .ptr .align 1 _Z11initQueueIdPiiS_ii_param_2,
	.param .u32 _Z11initQueueIdPiiS_ii_param_3,
	.param .u32 _Z11initQueueIdPiiS_ii_param_4
)
{
	.reg .pred 	%p<2>;
	.reg .b32 	%r<6>;
	.reg .b64 	%rd<19>;

	ld.param.u64 	%rd1, [_Z11initQueueIdPiiS_ii_param_0];
	ld.param.u32 	%r1, [_Z11initQueueIdPiiS_ii_param_1];
	ld.param.u64 	%rd2, [_Z11initQueueIdPiiS_ii_param_2];
	ld.param.u32 	%r2, [_Z11initQueueIdPiiS_ii_param_3];
	ld.param.u32 	%r3, [_Z11initQueueIdPiiS_ii_param_4];
	mov.u32 	%r4, %tid.x;
	setp.ne.s32 	%p1, %r4, 0;
	@%p1 bra 	$L__BB1_2;
	mul.wide.s32 	%rd3, %r3, 8;
	mov.u64 	%rd4, inQueuePtr1;
	add.s64 	%rd5, %rd4, %rd3;
	st.global.u64 	[%rd5], %rd1;
	mul.wide.s32 	%rd6, %r3, 4;
	mov.u64 	%rd7, inQueueSize;
	add.s64 	%rd8, %rd7, %rd6;
	st.volatile.global.u32 	[%rd8], %r1;
	mov.u64 	%rd9, totalInserts;
	add.s64 	%rd10, %rd9, %rd6;
	mov.b32 	%r5, 0;
	st.volatile.global.u32 	[%rd10], %r5;
	mov.u64 	%rd11, outQueuePtr2;
	add.s64 	%rd12, %rd11, %rd3;
	st.global.u64 	[%rd12], %rd2;
	mov.u64 	%rd13, outQueueMaxSize;
	add.s64 	%rd14, %rd13, %rd6;
	st.volatile.global.u32 	[%rd14], %r2;
	mov.u64 	%rd15, outQueueHead;
	add.s64 	%rd16, %rd15, %rd6;
	st.volatile.global.u32 	[%rd16], %r5;
	mov.u64 	%rd17, inQueueHead;
	add.s64 	%rd18, %rd17, %rd6;
	st.volatile.global.u32 	[%rd18], %r5;
$L__BB1_2:
	ret;

}
	// .globl	_Z15initQueueVectorPPiS_S0_i
.visible .entry _Z15initQueueVectorPPiS_S0_i(
	.param .u64 .ptr .align 1 _Z15initQueueVectorPPiS_S0_i_param_0,
	.param .u64 .ptr .align 1 _Z15initQueueVectorPPiS_S0_i_param_1,
	.param .u64 .ptr .align 1 _Z15initQueueVectorPPiS_S0_i_param_2,
	.param .u32 _Z15initQueueVectorPPiS_S0_i_param_3
)
{
	.reg .pred 	%p<4>;
	.reg .b32 	%r<8>;
	.reg .b64 	%rd<28>;

	ld.param.u64 	%rd1, [_Z15initQueueVectorPPiS_S0_i_param_0];
	ld.param.u64 	%rd2, [_Z15initQueueVectorPPiS_S0_i_param_1];
	ld.param.u64 	%rd3, [_Z15initQueueVectorPPiS_S0_i_param_2];
	ld.param.u32 	%r2, [_Z15initQueueVectorPPiS_S0_i_param_3];
	mov.u32 	%r1, %tid.x;
	setp.gt.u32 	%p1, %r1, 29;
	setp.ge.u32 	%p2, %r1, %r2;
	or.pred  	%p3, %p1, %p2;
	@%p3 bra 	$L__BB2_2;
	cvta.to.global.u64 	%rd4, %rd1;
	cvta.to.global.u64 	%rd5, %rd2;
	cvta.to.global.u64 	%rd6, %rd3;
	mul.wide.u32 	%rd7, %r1, 8;
	add.s64 	%rd8, %rd4, %rd7;
	ld.global.u64 	%rd9, [%rd8];
	mov.u64 	%rd10, inQueuePtr1;
	add.s64 	%rd11, %rd10, %rd7;
	st.global.u64 	[%rd11], %rd9;
	mul.wide.u32 	%rd12, %r1, 4;
	add.s64 	%rd13, %rd5, %rd12;
	ld.global.u32 	%r3, [%rd13];
	mov.u64 	%rd14, inQueueSize;
	add.s64 	%rd15, %rd14, %rd12;
	st.volatile.global.u32 	[%rd15], %r3;
	mov.u64 	%rd16, totalInserts;
	add.s64 	%rd17, %rd16, %rd12;
	mov.b32 	%r4, 0;
	st.volatile.global.u32 	[%rd17], %r4;
	add.s64 	%rd18, %rd6, %rd7;
	ld.global.u64 	%rd19, [%rd18];
	mov.u64 	%rd20, outQueuePtr2;
	add.s64 	%rd21, %rd20, %rd7;
	st.global.u64 	[%rd21], %rd19;
	ld.global.u32 	%r5, [%rd13];
	shl.b32 	%r6, %r5, 1;
	add.s32 	%r7, %r6, 2000;
	mov.u64 	%rd22, outQueueMaxSize;
	add.s64 	%rd23, %rd22, %rd12;
	st.volatile.global.u32 	[%rd23], %r7;
	mov.u64 	%rd24, outQueueHead;
	add.s64 	%rd25, %rd24, %rd12;
	st.volatile.global.u32 	[%rd25], %r4;
	mov.u64 	%rd26, inQueueHead;
	add.s64 	%rd27, %rd26, %rd12;
	st.volatile.global.u32 	[%rd27], %r4;
$L__BB2_2:
	ret;

}
	// .globl	_Z16listReduceKernelPiS_Phii
.visible .entry _Z16listReduceKernelPiS_Phii(
	.param .u64 .ptr .align 1 _Z16listReduceKernelPiS_Phii_param_0,
	.param .u64 .ptr .align 1 _Z16listReduceKernelPiS_Phii_param_1,
	.param .u64 .ptr .align 1 _Z16listReduceKernelPiS_Phii_param_2,
	.param .u32 _Z16listReduceKernelPiS_Phii_param_3,
	.param .u32 _Z16listReduceKernelPiS_Phii_param_4
)
{
	.reg .pred 	%p<32>;
	.reg .b16 	%rs<21>;
	.reg .b32 	%r<114>;
	.reg .b64 	%rd<66>;
	// demoted variable
	.shared .align 4 .b8 _ZZ16listReduceKernelPiS_PhiiE10localQueue[5120];
	ld.param.u64 	%rd16, [_Z16listReduceKernelPiS_Phii_param_1];
	ld.param.u32 	%r22, [_Z16listReduceKernelPiS_Phii_param_3];
	cvta.to.global.u64 	%rd1, %rd16;
	mov.u32 	%r24, %ctaid.x;
	mul.wide.u32 	%rd17, %r24, 8;
	mov.u64 	%rd18, inQueuePtr1;
	add.s64 	%rd2, %rd18, %rd17;
	ld.global.u64 	%rd19, [%rd2];
	mov.u64 	%rd20, curInQueue;
	add.s64 	%rd3, %rd20, %rd17;
	st.global.u64 	[%rd3], %rd19;
	mov.u64 	%rd21, outQueuePtr2;
	add.s64 	%rd4, %rd21, %rd17;
	ld.global.u64 	%rd22, [%rd4];
	mov.u64 	%rd23, curOutQueue;
	add.s64 	%rd5, %rd23, %rd17;
	st.global.u64 	[%rd5], %rd22;
	mov.u32 	%r1, %tid.x;
	mov.u32 	%r25, _ZZ16listReduceKernelPiS_PhiiE10localQueue;
	mad.lo.s32 	%r2, %r1, 20, %r25;
	mul.wide.u32 	%rd24, %r24, 4;
	mov.u64 	%rd25, outQueueHead;
	add.s64 	%rd6, %rd25, %rd24;
	mov.u64 	%rd26, inQueueHead;
	add.s64 	%rd7, %rd26, %rd24;
	mov.u64 	%rd27, inQueueSize;
	add.s64 	%rd8, %rd27, %rd24;
	mov.b32 	%r110, 0;
$L__BB3_1:
	mov.b32 	%r26, 0;
	st.shared.u32 	[%r2], %r26;
$L__BB3_2:
	setp.ne.s32 	%p1, %r1, 0;
	mov.b32 	%r27, 0;
	st.volatile.shared.u32 	[_ZZ14dequeueElementPiE7gotWork], %r27;
	ld.volatile.global.u32 	%r28, [%rd7];
	add.s32 	%r5, %r28, %r1;
	bar.sync 	0;
	@%p1 bra 	$L__BB3_4;
	ld.volatile.global.u32 	%r29, [%rd7];
	mov.u32 	%r30, %ntid.x;
	add.s32 	%r31, %r29, %r30;
	st.volatile.global.u32 	[%rd7], %r31;
$L__BB3_4:
	ld.volatile.global.u32 	%r33, [%rd8];
	setp.ge.s32 	%p2, %r5, %r33;
	mov.b32 	%r112, -1;
	@%p2 bra 	$L__BB3_6;
	ld.global.u64 	%rd28, [%rd3];
	mul.wide.s32 	%rd29, %r5, 4;
	add.s64 	%rd30, %rd28, %rd29;
	ld.volatile.u32 	%r112, [%rd30];
	mov.b32 	%r34, 1;
	st.volatile.shared.u32 	[_ZZ14dequeueElementPiE7gotWork], %r34;
$L__BB3_6:
	bar.sync 	0;
	ld.volatile.shared.u32 	%r35, [_ZZ14dequeueElementPiE7gotWork];
	setp.ne.s32 	%p3, %r35, 0;
	@%p3 bra 	$L__BB3_14;
	ld.volatile.global.u32 	%r37, [%rd6];
	setp.eq.s32 	%p4, %r37, 0;
	mov.b32 	%r112, -2;
	@%p4 bra 	$L__BB3_14;
	mov.u32 	%r38, %ctaid.x;
	mul.wide.u32 	%rd31, %r38, 4;
	mov.u64 	%rd32, totalInserts;
	add.s64 	%rd9, %rd32, %rd31;
	bar.sync 	0;
	and.b32  	%r39, %r110, 1;
	setp.eq.b32 	%p5, %r39, 1;
	@%p5 bra 	$L__BB3_11;
	setp.ne.s32 	%p7, %r1, 0;
	ld.global.u64 	%rd35, [%rd4];
	st.global.u64 	[%rd3], %rd35;
	ld.global.u64 	%rd36, [%rd2];
	st.global.u64 	[%rd5], %rd36;
	@%p7 bra 	$L__BB3_13;
	ld.volatile.global.u32 	%r45, [%rd6];
	st.volatile.global.u32 	[%rd8], %r45;
	mov.b32 	%r46, 0;
	st.volatile.global.u32 	[%rd6], %r46;
	st.volatile.global.u32 	[%rd7], %r46;
	ld.volatile.global.u32 	%r47, [%rd8];
	ld.volatile.global.u32 	%r48, [%rd9];
	add.s32 	%r49, %r48, %r47;
	st.volatile.global.u32 	[%rd9], %r49;
	bra.uni 	$L__BB3_13;
$L__BB3_11:
	setp.ne.s32 	%p6, %r1, 0;
	ld.global.u64 	%rd33, [%rd2];
	st.global.u64 	[%rd3], %rd33;
	ld.global.u64 	%rd34, [%rd4];
	st.global.u64 	[%rd5], %rd34;
	@%p6 bra 	$L__BB3_13;
	ld.volatile.global.u32 	%r40, [%rd6];
	st.volatile.global.u32 	[%rd8], %r40;
	mov.b32 	%r41, 0;
	st.volatile.global.u32 	[%rd6], %r41;
	st.volatile.global.u32 	[%rd7], %r41;
	ld.volatile.global.u32 	%r42, [%rd8];
	ld.volatile.global.u32 	%r43, [%rd9];
	add.s32 	%r44, %r43, %r42;
	st.volatile.global.u32 	[%rd9], %r44;
$L__BB3_13:
	bar.sync 	0;
	add.s32 	%r110, %r110, 1;
	bra.uni 	$L__BB3_2;
$L__BB3_14:
	rem.s32 	%r10, %r112, %r22;
	setp.lt.s32 	%p8, %r112, 0;
	@%p8 bra 	$L__BB3_28;
	mul.wide.u32 	%rd37, %r112, 4;
	add.s64 	%rd38, %rd1, %rd37;
	ld.global.u8 	%r11, [%rd38];
	setp.eq.s32 	%p9, %r112, 0;
	@%p9 bra 	$L__BB3_28;
	ld.param.u64 	%rd63, [_Z16listReduceKernelPiS_Phii_param_2];
	div.s32 	%r50, %r112, %r22;
	add.s32 	%r51, %r50, -1;
	mul.lo.s32 	%r12, %r51, %r22;
	add.s32 	%r13, %r12, %r10;
	cvt.s64.s32 	%rd39, %r13;
	mul.wide.s32 	%rd40, %r13, 4;
	add.s64 	%rd10, %rd1, %rd40;
	ld.global.u32 	%r52, [%rd10];
	and.b32  	%r54, %r52, 255;
	cvta.to.global.u64 	%rd41, %rd63;
	add.s64 	%rd42, %rd41, %rd39;
	ld.global.u8 	%rs5, [%rd42];
	setp.ge.u32 	%p10, %r54, %r11;
	cvt.u16.u32 	%rs7, %r52;
	and.b16  	%rs8, %rs7, 255;
	setp.eq.s16 	%p11, %rs5, %rs8;
	or.pred  	%p12, %p10, %p11;
	@%p12 bra 	$L__BB3_19;
	cvt.u32.u16 	%r55, %rs5;
	and.b32  	%r56, %r55, 255;
	min.u32 	%r57, %r11, %r56;
	atom.global.max.s32 	%r58, [%rd10], %r57;
	setp.lt.s32 	%p13, %r13, 1;
	@%p13 bra 	$L__BB3_19;
	ld.shared.u32 	%r59, [%r2];
	add.s32 	%r60, %r59, 1;
	st.shared.u32 	[%r2], %r60;
	shl.b32 	%r61, %r59, 2;
	add.s32 	%r62, %r2, %r61;
	st.shared.u32 	[%r62+4], %r13;
$L__BB3_19:
	ld.param.u64 	%rd64, [_Z16listReduceKernelPiS_Phii_param_2];
	shl.b32 	%r63, %r22, 1;
	add.s32 	%r14, %r12, %r63;
	add.s32 	%r15, %r14, %r10;
	cvt.s64.s32 	%rd43, %r15;
	mul.wide.s32 	%rd44, %r15, 4;
	add.s64 	%rd11, %rd1, %rd44;
	ld.global.u32 	%r64, [%rd11];
	and.b32  	%r66, %r64, 255;
	cvta.to.global.u64 	%rd45, %rd64;
	add.s64 	%rd46, %rd45, %rd43;
	ld.global.u8 	%rs9, [%rd46];
	setp.ge.u32 	%p14, %r66, %r11;
	cvt.u16.u32 	%rs11, %r64;
	and.b16  	%rs12, %rs11, 255;
	setp.eq.s16 	%p15, %rs9, %rs12;
	or.pred  	%p16, %p14, %p15;
	@%p16 bra 	$L__BB3_22;
	cvt.u32.u16 	%r67, %rs9;
	and.b32  	%r68, %r67, 255;
	min.u32 	%r69, %r11, %r68;
	atom.global.max.s32 	%r70, [%rd11], %r69;
	setp.lt.s32 	%p17, %r15, 1;
	@%p17 bra 	$L__BB3_22;
	ld.shared.u32 	%r71, [%r2];
	add.s32 	%r72, %r71, 1;
	st.shared.u32 	[%r2], %r72;
	shl.b32 	%r73, %r71, 2;
	add.s32 	%r74, %r2, %r73;
	st.shared.u32 	[%r74+4], %r15;
$L__BB3_22:
	ld.param.u64 	%rd65, [_Z16listReduceKernelPiS_Phii_param_2];
	sub.s32 	%r75, %r14, %r22;
	add.s32 	%r76, %r10, %r75;
	add.s32 	%r16, %r76, -1;
	cvt.s64.s32 	%rd47, %r75;
	cvt.u64.u32 	%rd48, %r10;
	add.s64 	%rd49, %rd48, %rd47;
	shl.b64 	%rd50, %rd49, 2;
	add.s64 	%rd12, %rd1, %rd50;
	ld.global.u32 	%r77, [%rd12+-4];
	and.b32  	%r79, %r77, 255;
	cvta.to.global.u64 	%rd51, %rd65;
	add.s64 	%rd13, %rd51, %rd49;
	ld.global.u8 	%rs13, [%rd13+-1];
	setp.ge.u32 	%p18, %r79, %r11;
	cvt.u16.u32 	%rs15, %r77;
	and.b16  	%rs16, %rs15, 255;
	setp.eq.s16 	%p19, %rs13, %rs16;
	or.pred  	%p20, %p18, %p19;
	@%p20 bra 	$L__BB3_25;
	cvt.u32.u16 	%r80, %rs13;
	and.b32  	%r81, %r80, 255;
	min.u32 	%r82, %r11, %r81;
	atom.global.max.s32 	%r83, [%rd12+-4], %r82;
	setp.lt.s32 	%p21, %r16, 1;
	@%p21 bra 	$L__BB3_25;
	ld.shared.u32 	%r84, [%r2];
	add.s32 	%r85, %r84, 1;
	st.shared.u32 	[%r2], %r85;
	shl.b32 	%r86, %r84, 2;
	add.s32 	%r87, %r2, %r86;
	st.shared.u32 	[%r87+4], %r16;
$L__BB3_25:
	add.s32 	%r17, %r16, 2;
	ld.global.u32 	%r88, [%rd12+4];
	and.b32  	%r90, %r88, 255;
	ld.global.u8 	%rs17, [%rd13+1];
	setp.ge.u32 	%p22, %r90, %r11;
	cvt.u16.u32 	%rs19, %r88;
	and.b16  	%rs20, %rs19, 255;
	setp.eq.s16 	%p23, %rs17, %rs20;
	or.pred  	%p24, %p22, %p23;
	@%p24 bra 	$L__BB3_28;
	cvt.u32.u16 	%r91, %rs17;
	and.b32  	%r92, %r91, 255;
	min.u32 	%r93, %r11, %r92;
	atom.global.max.s32 	%r94, [%rd12+4], %r93;
	setp.lt.s32 	%p25, %r17, 1;
	@%p25 bra 	$L__BB3_28;
	ld.shared.u32 	%r95, [%r2];
	add.s32 	%r96, %r95, 1;
	st.shared.u32 	[%r2], %r96;
	shl.b32 	%r97, %r95, 2;
	add.s32 	%r98, %r2, %r97;
	st.shared.u32 	[%r98+4], %r17;
$L__BB3_28:
	ld.shared.u32 	%r18, [%r2];
	setp.eq.s32 	%p26, %r18, 0;
	@%p26 bra 	$L__BB3_32;
	atom.global.add.u32 	%r19, [%rd6], %r18;
	mov.u32 	%r99, %ctaid.x;
	mul.wide.u32 	%rd52, %r99, 4;
	mov.u64 	%rd53, outQueueMaxSize;
	add.s64 	%rd54, %rd53, %rd52;
	ld.volatile.global.u32 	%r100, [%rd54];
	setp.ge.s32 	%p27, %r19, %r100;
	setp.lt.s32 	%p28, %r18, 1;
	or.pred  	%p29, %p27, %p28;
	@%p29 bra 	$L__BB3_32;
	mov.b32 	%r113, 0;
$L__BB3_31:
	add.s32 	%r21, %r113, 1;
	shl.b32 	%r102, %r113, 2;
	add.s32 	%r103, %r2, %r102;
	ld.shared.u32 	%r104, [%r103+4];
	ld.global.u64 	%rd55, [%rd5];
	add.s32 	%r105, %r113, %r19;
	mul.wide.s32 	%rd56, %r105, 4;
	add.s64 	%rd57, %rd55, %rd56;
	st.volatile.u32 	[%rd57], %r104;
	ld.shared.u32 	%r106, [%r2];
	setp.lt.s32 	%p30, %r21, %r106;
	mov.u32 	%r113, %r21;
	@%p30 bra 	$L__BB3_31;
$L__BB3_32:
	setp.ne.s32 	%p31, %r112, -2;
	@%p31 bra 	$L__BB3_1;
	ld.param.u64 	%rd62, [_Z16listReduceKernelPiS_Phii_param_0];
	cvta.to.global.u64 	%rd58, %rd62;
	mov.u32 	%r107, %ctaid.x;
	mul.wide.u32 	%rd59, %r107, 4;
	mov.u64 	%rd60, totalInserts;
	add.s64 	%rd61, %rd60, %rd59;
	ld.volatile.global.u32 	%r108, [%rd61];
	st.global.u32 	[%rd58], %r108;
	ret;

}
	// .globl	_Z16morphReconKernelPiS_Phii
.visible .entry _Z16morphReconKernelPiS_Phii(
	.param .u64 .ptr .align 1 _Z16morphReconKernelPiS_Phii_param_0,
	.param .u64 .ptr .align 1 _Z16morphReconKernelPiS_Phii_param_1,
	.param .u64 .ptr .align 1 _Z16morphReconKernelPiS_Phii_param_2,
	.param .u32 _Z16morphReconKernelPiS_Phii_param_3,
	.param .u32 _Z16morphReconKernelPiS_Phii_param_4
)
{
	.reg .pred 	%p<43>;
	.reg .b16 	%rs<21>;
	.reg .b32 	%r<118>;
	.reg .b64 	%rd<62>;
	// demoted variable
	.shared .align 4 .b8 _ZZ16morphReconKernelPiS_PhiiE10localQueue[5120];
	ld.param.u64 	%rd17, [_Z16morphReconKernelPiS_Phii_param_1];
	ld.param.u64 	%rd18, [_Z16morphReconKernelPiS_Phii_param_2];
	ld.param.u32 	%r24, [_Z16morphReconKernelPiS_Phii_param_3];
	ld.param.u32 	%r26, [_Z16morphReconKernelPiS_Phii_param_4];
	cvta.to.global.u64 	%rd1, %rd18;
	cvta.to.global.u64 	%rd2, %rd17;
	mov.u32 	%r27, %ctaid.x;
	mul.wide.u32 	%rd19, %r27, 8;
	mov.u64 	%rd20, inQueuePtr1;
	add.s64 	%rd3, %rd20, %rd19;
	ld.global.u64 	%rd21, [%rd3];
	mov.u64 	%rd22, curInQueue;
	add.s64 	%rd4, %rd22, %rd19;
	st.global.u64 	[%rd4], %rd21;
	mov.u64 	%rd23, outQueuePtr2;
	add.s64 	%rd5, %rd23, %rd19;
	ld.global.u64 	%rd24, [%rd5];
	mov.u64 	%rd25, curOutQueue;
	add.s64 	%rd6, %rd25, %rd19;
	st.global.u64 	[%rd6], %rd24;
	mov.u32 	%r1, %tid.x;
	bar.sync 	0;
	mov.u32 	%r28, _ZZ16morphReconKernelPiS_PhiiE10localQueue;
	mad.lo.s32 	%r2, %r1, 20, %r28;
	mul.wide.u32 	%rd26, %r27, 4;
	mov.u64 	%rd27, outQueueHead;
	add.s64 	%rd7, %rd27, %rd26;
	mov.u64 	%rd28, inQueueHead;
	add.s64 	%rd8, %rd28, %rd26;
	mov.u64 	%rd29, inQueueSize;
	add.s64 	%rd9, %rd29, %rd26;
	mov.u64 	%rd30, totalInserts;
	add.s64 	%rd10, %rd30, %rd26;
	add.s32 	%r3, %r26, -1;
	add.s32 	%r4, %r24, -1;
	mov.u64 	%rd31, outQueueMaxSize;
	add.s64 	%rd11, %rd31, %rd26;
	mov.b32 	%r113, 0;
$L__BB4_1:
	mov.b32 	%r29, 0;
	st.shared.u32 	[%r2], %r29;
$L__BB4_2:
	setp.ne.s32 	%p1, %r1, 0;
	mov.b32 	%r30, 0;
	st.volatile.shared.u32 	[_ZZ14dequeueElementPiE7gotWork], %r30;
	ld.volatile.global.u32 	%r31, [%rd8];
	add.s32 	%r7, %r31, %r1;
	bar.sync 	0;
	@%p1 bra 	$L__BB4_4;
	ld.volatile.global.u32 	%r32, [%rd8];
	mov.u32 	%r33, %ntid.x;
	add.s32 	%r34, %r32, %r33;
	st.volatile.global.u32 	[%rd8], %r34;
$L__BB4_4:
	ld.volatile.global.u32 	%r36, [%rd9];
	setp.ge.s32 	%p2, %r7, %r36;
	mov.b32 	%r115, -1;
	@%p2 bra 	$L__BB4_6;
	ld.global.u64 	%rd32, [%rd4];
	mul.wide.s32 	%rd33, %r7, 4;
	add.s64 	%rd34, %rd32, %rd33;
	ld.volatile.u32 	%r115, [%rd34];
	mov.b32 	%r37, 1;
	st.volatile.shared.u32 	[_ZZ14dequeueElementPiE7gotWork], %r37;
$L__BB4_6:
	bar.sync 	0;
	ld.volatile.shared.u32 	%r38, [_ZZ14dequeueElementPiE7gotWork];
	setp.ne.s32 	%p3, %r38, 0;
	@%p3 bra 	$L__BB4_14;
	ld.volatile.global.u32 	%r40, [%rd7];
	setp.eq.s32 	%p4, %r40, 0;
	mov.b32 	%r115, -2;
	@%p4 bra 	$L__BB4_14;
	bar.sync 	0;
	and.b32  	%r41, %r113, 1;
	setp.eq.b32 	%p5, %r41, 1;
	@%p5 bra 	$L__BB4_11;
	ld.global.u64 	%rd37, [%rd5];
	st.global.u64 	[%rd4], %rd37;
	ld.global.u64 	%rd38, [%rd3];
	st.global.u64 	[%rd6], %rd38;
	@%p1 bra 	$L__BB4_13;
	ld.volatile.global.u32 	%r47, [%rd7];
	st.volatile.global.u32 	[%rd9], %r47;
	mov.b32 	%r48, 0;
	st.volatile.global.u32 	[%rd7], %r48;
	st.volatile.global.u32 	[%rd8], %r48;
	ld.volatile.global.u32 	%r49, [%rd9];
	ld.volatile.global.u32 	%r50, [%rd10];
	add.s32 	%r51, %r50, %r49;
	st.volatile.global.u32 	[%rd10], %r51;
	bra.uni 	$L__BB4_13;
$L__BB4_11:
	ld.global.u64 	%rd35, [%rd3];
	st.global.u64 	[%rd4], %rd35;
	ld.global.u64 	%rd36, [%rd5];
	st.global.u64 	[%rd6], %rd36;
	@%p1 bra 	$L__BB4_13;
	ld.volatile.global.u32 	%r42, [%rd7];
	st.volatile.global.u32 	[%rd9], %r42;
	mov.b32 	%r43, 0;
	st.volatile.global.u32 	[%rd7], %r43;
	st.volatile.global.u32 	[%rd8], %r43;
	ld.volatile.global.u32 	%r44, [%rd9];
	ld.volatile.global.u32 	%r45, [%rd10];
	add.s32 	%r46, %r45, %r44;
	st.volatile.global.u32 	[%rd10], %r46;
$L__BB4_13:
	bar.sync 	0;
	add.s32 	%r113, %r113, 1;
	bra.uni 	$L__BB4_2;
$L__BB4_14:
	div.s32 	%r12, %r115, %r24;
	mul.lo.s32 	%r53, %r12, %r24;
	sub.s32 	%r13, %r115, %r53;
	setp.lt.s32 	%p8, %r115, 0;
	mov.b32 	%r116, 0;
	@%p8 bra 	$L__BB4_16;
	mul.wide.u32 	%rd39, %r115, 4;
	add.s64 	%rd40, %rd2, %rd39;
	ld.global.u8 	%r116, [%rd40];
$L__BB4_16:
	setp.lt.s32 	%p10, %r12, 1;
	or.pred  	%p11, %p8, %p10;
	@%p11 bra 	$L__BB4_20;
	add.s32 	%r54, %r12, -1;
	mad.lo.s32 	%r16, %r54, %r24, %r13;
	cvt.s64.s32 	%rd41, %r16;
	mul.wide.s32 	%rd42, %r16, 4;
	add.s64 	%rd12, %rd2, %rd42;
	ld.global.u32 	%r55, [%rd12];
	and.b32  	%r57, %r55, 255;
	add.s64 	%rd43, %rd1, %rd41;
	ld.global.u8 	%rs5, [%rd43];
	setp.ge.u32 	%p12, %r57, %r116;
	cvt.u16.u32 	%rs7, %r55;
	and.b16  	%rs8, %rs7, 255;
	setp.eq.s16 	%p13, %rs5, %rs8;
	or.pred  	%p14, %p12, %p13;
	@%p14 bra 	$L__BB4_20;
	cvt.u32.u16 	%r58, %rs5;
	and.b32  	%r59, %r58, 255;
	min.u32 	%r60, %r116, %r59;
	atom.global.max.s32 	%r61, [%rd12], %r60;
	setp.lt.s32 	%p15, %r16, 1;
	@%p15 bra 	$L__BB4_20;
	ld.shared.u32 	%r62, [%r2];
	add.s32 	%r63, %r62, 1;
	st.shared.u32 	[%r2], %r63;
	shl.b32 	%r64, %r62, 2;
	add.s32 	%r65, %r2, %r64;
	st.shared.u32 	[%r65+4], %r16;
$L__BB4_20:
	setp.ge.s32 	%p17, %r12, %r3;
	or.pred  	%p18, %p8, %p17;
	@%p18 bra 	$L__BB4_24;
	mad.lo.s32 	%r66, %r24, %r12, %r24;
	add.s32 	%r17, %r66, %r13;
	cvt.s64.s32 	%rd44, %r17;
	mul.wide.s32 	%rd45, %r17, 4;
	add.s64 	%rd13, %rd2, %rd45;
	ld.global.u32 	%r67, [%rd13];
	and.b32  	%r69, %r67, 255;
	add.s64 	%rd46, %rd1, %rd44;
	ld.global.u8 	%rs9, [%rd46];
	setp.ge.u32 	%p19, %r69, %r116;
	cvt.u16.u32 	%rs11, %r67;
	and.b16  	%rs12, %rs11, 255;
	setp.eq.s16 	%p20, %rs9, %rs12;
	or.pred  	%p21, %p19, %p20;
	@%p21 bra 	$L__BB4_24;
	cvt.u32.u16 	%r70, %rs9;
	and.b32  	%r71, %r70, 255;
	min.u32 	%r72, %r116, %r71;
	atom.global.max.s32 	%r73, [%rd13], %r72;
	setp.lt.s32 	%p22, %r17, 1;
	@%p22 bra 	$L__BB4_24;
	ld.shared.u32 	%r74, [%r2];
	add.s32 	%r75, %r74, 1;
	st.shared.u32 	[%r2], %r75;
	shl.b32 	%r76, %r74, 2;
	add.s32 	%r77, %r2, %r76;
	st.shared.u32 	[%r77+4], %r17;
$L__BB4_24:
	setp.lt.s32 	%p24, %r13, 1;
	or.pred  	%p25, %p8, %p24;
	@%p25 bra 	$L__BB4_28;
	mul.lo.s32 	%r78, %r12, %r24;
	add.s32 	%r79, %r13, %r78;
	add.s32 	%r18, %r79, -1;
	cvt.s64.s32 	%rd47, %r78;
	cvt.u64.u32 	%rd48, %r13;
	add.s64 	%rd49, %rd48, %rd47;
	shl.b64 	%rd50, %rd49, 2;
	add.s64 	%rd14, %rd2, %rd50;
	ld.global.u32 	%r80, [%rd14+-4];
	and.b32  	%r82, %r80, 255;
	add.s64 	%rd51, %rd1, %rd49;
	ld.global.u8 	%rs13, [%rd51+-1];
	setp.ge.u32 	%p26, %r82, %r116;
	cvt.u16.u32 	%rs15, %r80;
	and.b16  	%rs16, %rs15, 255;
	setp.eq.s16 	%p27, %rs13, %rs16;
	or.pred  	%p28, %p26, %p27;
	@%p28 bra 	$L__BB4_28;
	cvt.u32.u16 	%r83, %rs13;
	and.b32  	%r84, %r83, 255;
	min.u32 	%r85, %r116, %r84;
	atom.global.max.s32 	%r86, [%rd14+-4], %r85;
	setp.lt.s32 	%p29, %r18, 1;
	@%p29 bra 	$L__BB4_28;
	ld.shared.u32 	%r87, [%r2];
	add.s32 	%r88, %r87, 1;
	st.shared.u32 	[%r2], %r88;
	shl.b32 	%r89, %r87, 2;
	add.s32 	%r90, %r2, %r89;
	st.shared.u32 	[%r90+4], %r18;
$L__BB4_28:
	setp.ge.s32 	%p31, %r13, %r4;
	or.pred  	%p32, %p8, %p31;
	@%p32 bra 	$L__BB4_32;
	mul.lo.s32 	%r91, %r12, %r24;
	add.s32 	%r92, %r13, %r91;
	add.s32 	%r19, %r92, 1;
	cvt.s64.s32 	%rd52, %r91;
	cvt.u64.u32 	%rd53, %r13;
	add.s64 	%rd54, %rd53, %rd52;
	shl.b64 	%rd55, %rd54, 2;
	add.s64 	%rd15, %rd2, %rd55;
	ld.global.u32 	%r93, [%rd15+4];
	and.b32  	%r95, %r93, 255;
	add.s64 	%rd56, %rd1, %rd54;
	ld.global.u8 	%rs17, [%rd56+1];
	setp.ge.u32 	%p33, %r95, %r116;
	cvt.u16.u32 	%rs19, %r93;
	and.b16  	%rs20, %rs19, 255;
	setp.eq.s16 	%p34, %rs17, %rs20;
	or.pred  	%p35, %p33, %p34;
	@%p35 bra 	$L__BB4_32;
	cvt.u32.u16 	%r96, %rs17;
	and.b32  	%r97, %r96, 255;
	min.u32 	%r98, %r116, %r97;
	atom.global.max.s32 	%r99, [%rd15+4], %r98;
	setp.lt.s32 	%p36, %r19, 1;
	@%p36 bra 	$L__BB4_32;
	ld.shared.u32 	%r100, [%r2];
	add.s32 	%r101, %r100, 1;
	st.shared.u32 	[%r2], %r101;
	shl.b32 	%r102, %r100, 2;
	add.s32 	%r103, %r2, %r102;
	st.shared.u32 	[%r103+4], %r19;
$L__BB4_32:
	ld.shared.u32 	%r20, [%r2];
	setp.eq.s32 	%p37, %r20, 0;
	@%p37 bra 	$L__BB4_36;
	atom.global.add.u32 	%r21, [%rd7], %r20;
	ld.volatile.global.u32 	%r104, [%rd11];
	setp.ge.s32 	%p38, %r21, %r104;
	setp.lt.s32 	%p39, %r20, 1;
	or.pred  	%p40, %p38, %p39;
	@%p40 bra 	$L__BB4_36;
	mov.b32 	%r117, 0;
$L__BB4_35:
	add.s32 	%r23, %r117, 1;
	shl.b32 	%r106, %r117, 2;
	add.s32 	%r107, %r2, %r106;
	ld.shared.u32 	%r108, [%r107+4];
	ld.global.u64 	%rd57, [%rd6];
	add.s32 	%r109, %r117, %r21;
	mul.wide.s32 	%rd58, %r109, 4;
	add.s64 	%rd59, %rd57, %rd58;
	st.volatile.u32 	[%rd59], %r108;
	ld.shared.u32 	%r110, [%r2];
	setp.lt.s32 	%p41, %r23, %r110;
	mov.u32 	%r117, %r23;
	@%p41 bra 	$L__BB4_35;
$L__BB4_36:
	setp.ne.s32 	%p42, %r115, -2;
	@%p42 bra 	$L__BB4_1;
	ld.param.u64 	%rd61, [_Z16morphReconKernelPiS_Phii_param_0];
	cvta.to.global.u64 	%rd60, %rd61;
	ld.volatile.global.u32 	%r111, [%rd10];
	st.global.u32 	[%rd60], %r111;
	ret;

}
	// .globl	_Z22morphReconKernelVectorPiPS_PPhS_S_i
.visible .entry _Z22morphReconKernelVectorPiPS_PPhS_S_i(
	.param .u64 .ptr .align 1 _Z22morphReconKernelVectorPiPS_PPhS_S_i_param_0,
	.param .u64 .ptr .align 1 _Z22morphReconKernelVectorPiPS_PPhS_S_i_param_1,
	.param .u64 .ptr .align 1 _Z22morphReconKernelVectorPiPS_PPhS_S_i_param_2,
	.param .u64 .ptr .align 1 _Z22morphReconKernelVectorPiPS_PPhS_S_i_param_3,
	.param .u64 .ptr .align 1 _Z22morphReconKernelVectorPiPS_PPhS_S_i_param_4,
	.param .u32 _Z22morphReconKernelVectorPiPS_PPhS_S_i_param_5
)
{
	.reg .pred 	%p<76>;
	.reg .b16 	%rs<41>;
	.reg .b32 	%r<179>;
	.reg .b64 	%rd<99>;
	// demoted variable
	.shared .align 4 .b8 _ZZ22morphReconKernelVectorPiPS_PPhS_S_iE10localQueue[9216];
	ld.param.u64 	%rd20, [_Z22morphReconKernelVectorPiPS_PPhS_S_i_param_1];
	ld.param.u64 	%rd21, [_Z22morphReconKernelVectorPiPS_PPhS_S_i_param_2];
	ld.param.u64 	%rd22, [_Z22morphReconKernelVectorPiPS_PPhS_S_i_param_3];
	ld.param.u64 	%rd23, [_Z22morphReconKernelVectorPiPS_PPhS_S_i_param_4];
	cvta.to.global.u64 	%rd24, %rd23;
	cvta.to.global.u64 	%rd25, %rd22;
	cvta.to.global.u64 	%rd26, %rd21;
	cvta.to.global.u64 	%rd27, %rd20;
	mov.u32 	%r1, %ctaid.x;
	mul.wide.u32 	%rd28, %r1, 8;
	mov.u64 	%rd29, inQueuePtr1;
	add.s64 	%rd1, %rd29, %rd28;
	ld.global.u64 	%rd30, [%rd1];
	mov.u64 	%rd31, curInQueue;
	add.s64 	%rd2, %rd31, %rd28;
	st.global.u64 	[%rd2], %rd30;
	mov.u64 	%rd32, outQueuePtr2;
	add.s64 	%rd3, %rd32, %rd28;
	ld.global.u64 	%rd33, [%rd3];
	mov.u64 	%rd34, curOutQueue;
	add.s64 	%rd4, %rd34, %rd28;
	st.global.u64 	[%rd4], %rd33;
	add.s64 	%rd35, %rd27, %rd28;
	ld.global.u64 	%rd5, [%rd35];
	add.s64 	%rd36, %rd26, %rd28;
	ld.global.u64 	%rd6, [%rd36];
	mul.wide.u32 	%rd37, %r1, 4;
	add.s64 	%rd38, %rd25, %rd37;
	ld.global.u32 	%r2, [%rd38];
	add.s64 	%rd39, %rd24, %rd37;
	ld.global.u32 	%r33, [%rd39];
	mov.u32 	%r3, %tid.x;
	bar.sync 	0;
	mov.u32 	%r34, _ZZ22morphReconKernelVectorPiPS_PPhS_S_iE10localQueue;
	mad.lo.s32 	%r4, %r3, 36, %r34;
	mov.u64 	%rd40, outQueueHead;
	add.s64 	%rd7, %rd40, %rd37;
	mov.u64 	%rd41, inQueueHead;
	add.s64 	%rd8, %rd41, %rd37;
	mov.u32 	%r5, %ntid.x;
	mov.u64 	%rd42, inQueueSize;
	add.s64 	%rd9, %rd42, %rd37;
	mov.u64 	%rd43, totalInserts;
	add.s64 	%rd10, %rd43, %rd37;
	add.s32 	%r6, %r33, -1;
	add.s32 	%r7, %r2, -1;
	mov.b32 	%r174, 0;
$L__BB5_1:
	mov.b32 	%r35, 0;
	st.shared.u32 	[%r4], %r35;
$L__BB5_2:
	setp.ne.s32 	%p3, %r3, 0;
	mov.b32 	%r36, 0;
	st.volatile.shared.u32 	[_ZZ14dequeueElementPiE7gotWork], %r36;
	ld.volatile.global.u32 	%r37, [%rd8];
	add.s32 	%r10, %r37, %r3;
	bar.sync 	0;
	@%p3 bra 	$L__BB5_4;
	ld.volatile.global.u32 	%r38, [%rd8];
	add.s32 	%r39, %r38, %r5;
	st.volatile.global.u32 	[%rd8], %r39;
$L__BB5_4:
	ld.volatile.global.u32 	%r41, [%rd9];
	setp.ge.s32 	%p4, %r10, %r41;
	mov.b32 	%r176, -1;
	@%p4 bra 	$L__BB5_6;
	ld.global.u64 	%rd44, [%rd2];
	mul.wide.s32 	%rd45, %r10, 4;
	add.s64 	%rd46, %rd44, %rd45;
	ld.volatile.u32 	%r176, [%rd46];
	mov.b32 	%r42, 1;
	st.volatile.shared.u32 	[_ZZ14dequeueElementPiE7gotWork], %r42;
$L__BB5_6:
	bar.sync 	0;
	ld.volatile.shared.u32 	%r43, [_ZZ14dequeueElementPiE7gotWork];
	setp.ne.s32 	%p5, %r43, 0;
	@%p5 bra 	$L__BB5_14;
	ld.volatile.global.u32 	%r45, [%rd7];
	setp.eq.s32 	%p6, %r45, 0;
	mov.b32 	%r176, -2;
	@%p6 bra 	$L__BB5_14;
	bar.sync 	0;
	and.b32  	%r46, %r174, 1;
	setp.eq.b32 	%p7, %r46, 1;
	@%p7 bra 	$L__BB5_11;
	ld.global.u64 	%rd49, [%rd3];
	st.global.u64 	[%rd2], %rd49;
	ld.global.u64 	%rd50, [%rd1];
	st.global.u64 	[%rd4], %rd50;
	@%p3 bra 	$L__BB5_13;
	ld.volatile.global.u32 	%r52, [%rd7];
	st.volatile.global.u32 	[%rd9], %r52;
	mov.b32 	%r53, 0;
	st.volatile.global.u32 	[%rd7], %r53;
	st.volatile.global.u32 	[%rd8], %r53;
	ld.volatile.global.u32 	%r54, [%rd9];
	ld.volatile.global.u32 	%r55, [%rd10];
	add.s32 	%r56, %r55, %r54;
	st.volatile.global.u32 	[%rd10], %r56;
	bra.uni 	$L__BB5_13;
$L__BB5_11:
	ld.global.u64 	%rd47, [%rd1];
	st.global.u64 	[%rd2], %rd47;
	ld.global.u64 	%rd48, [%rd3];
	st.global.u64 	[%rd4], %rd48;
	@%p3 bra 	$L__BB5_13;
	ld.volatile.global.u32 	%r47, [%rd7];
	st.volatile.global.u32 	[%rd9], %r47;
	mov.b32 	%r48, 0;
	st.volatile.global.u32 	[%rd7], %r48;
	st.volatile.global.u32 	[%rd8], %r48;
	ld.volatile.global.u32 	%r49, [%rd9];
	ld.volatile.global.u32 	%r50, [%rd10];
	add.s32 	%r51, %r50, %r49;
	st.volatile.global.u32 	[%rd10], %r51;
$L__BB5_13:
	bar.sync 	0;
	add.s32 	%r174, %r174, 1;
	bra.uni 	$L__BB5_2;
$L__BB5_14:
	div.s32 	%r15, %r176, %r2;
	mul.lo.s32 	%r58, %r15, %r2;
	sub.s32 	%r16, %r176, %r58;
	setp.lt.s32 	%p10, %r176, 0;
	mov.b32 	%r177, 0;
	@%p10 bra 	$L__BB5_16;
	mul.wide.u32 	%rd51, %r176, 4;
	add.s64 	%rd52, %rd5, %rd51;
	ld.u8 	%r177, [%rd52];
$L__BB5_16:
	setp.gt.s32 	%p11, %r176, -1;
	setp.gt.s32 	%p12, %r15, 0;
	and.pred  	%p1, %p11, %p12;
	not.pred 	%p13, %p1;
	@%p13 bra 	$L__BB5_20;
	add.s32 	%r59, %r15, -1;
	mad.lo.s32 	%r19, %r59, %r2, %r16;
	cvt.s64.s32 	%rd53, %r19;
	mul.wide.s32 	%rd54, %r19, 4;
	add.s64 	%rd11, %rd5, %rd54;
	ld.u32 	%r60, [%rd11];
	and.b32  	%r62, %r60, 255;
	add.s64 	%rd55, %rd6, %rd53;
	ld.u8 	%rs9, [%rd55];
	setp.ge.u32 	%p14, %r62, %r177;
	cvt.u16.u32 	%rs11, %r60;
	and.b16  	%rs12, %rs11, 255;
	setp.eq.s16 	%p15, %rs9, %rs12;
	or.pred  	%p16, %p14, %p15;
	@%p16 bra 	$L__BB5_20;
	cvt.u32.u16 	%r63, %rs9;
	and.b32  	%r64, %r63, 255;
	min.u32 	%r65, %r177, %r64;
	atom.max.s32 	%r66, [%rd11], %r65;
	setp.lt.s32 	%p17, %r19, 1;
	@%p17 bra 	$L__BB5_20;
	ld.shared.u32 	%r67, [%r4];
	add.s32 	%r68, %r67, 1;
	st.shared.u32 	[%r4], %r68;
	shl.b32 	%r69, %r67, 2;
	add.s32 	%r70, %r4, %r69;
	st.shared.u32 	[%r70+4], %r19;
$L__BB5_20:
	setp.lt.s32 	%p19, %r15, %r6;
	and.pred  	%p2, %p11, %p19;
	not.pred 	%p20, %p2;
	@%p20 bra 	$L__BB5_24;
	mad.lo.s32 	%r71, %r2, %r15, %r2;
	add.s32 	%r20, %r71, %r16;
	cvt.s64.s32 	%rd56, %r20;
	mul.wide.s32 	%rd57, %r20, 4;
	add.s64 	%rd12, %rd5, %rd57;
	ld.u32 	%r72, [%rd12];
	and.b32  	%r74, %r72, 255;
	add.s64 	%rd58, %rd6, %rd56;
	ld.u8 	%rs13, [%rd58];
	setp.ge.u32 	%p21, %r74, %r177;
	cvt.u16.u32 	%rs15, %r72;
	and.b16  	%rs16, %rs15, 255;
	setp.eq.s16 	%p22, %rs13, %rs16;
	or.pred  	%p23, %p21, %p22;
	@%p23 bra 	$L__BB5_24;
	cvt.u32.u16 	%r75, %rs13;
	and.b32  	%r76, %r75, 255;
	min.u32 	%r77, %r177, %r76;
	atom.max.s32 	%r78, [%rd12], %r77;
	setp.lt.s32 	%p24, %r20, 1;
	@%p24 bra 	$L__BB5_24;
	ld.shared.u32 	%r79, [%r4];
	add.s32 	%r80, %r79, 1;
	st.shared.u32 	[%r4], %r80;
	shl.b32 	%r81, %r79, 2;
	add.s32 	%r82, %r4, %r81;
	st.shared.u32 	[%r82+4], %r20;
$L__BB5_24:
	setp.lt.s32 	%p26, %r16, 1;
	or.pred  	%p27, %p10, %p26;
	@%p27 bra 	$L__BB5_28;
	mul.lo.s32 	%r83, %r15, %r2;
	add.s32 	%r84, %r16, %r83;
	add.s32 	%r21, %r84, -1;
	cvt.s64.s32 	%rd59, %r83;
	cvt.u64.u32 	%rd60, %r16;
	add.s64 	%rd61, %rd60, %rd59;
	shl.b64 	%rd62, %rd61, 2;
	add.s64 	%rd13, %rd5, %rd62;
	ld.u32 	%r85, [%rd13+-4];
	and.b32  	%r87, %r85, 255;
	add.s64 	%rd63, %rd6, %rd61;
	ld.u8 	%rs17, [%rd63+-1];
	setp.ge.u32 	%p28, %r87, %r177;
	cvt.u16.u32 	%rs19, %r85;
	and.b16  	%rs20, %rs19, 255;
	setp.eq.s16 	%p29, %rs17, %rs20;
	or.pred  	%p30, %p28, %p29;
	@%p30 bra 	$L__BB5_28;
	cvt.u32.u16 	%r88, %rs17;
	and.b32  	%r89, %r88, 255;
	min.u32 	%r90, %r177, %r89;
	atom.max.s32 	%r91, [%rd13+-4], %r90;
	setp.lt.s32 	%p31, %r21, 1;
	@%p31 bra 	$L__BB5_28;
	ld.shared.u32 	%r92, [%r4];
	add.s32 	%r93, %r92, 1;
	st.shared.u32 	[%r4], %r93;
	shl.b32 	%r94, %r92, 2;
	add.s32 	%r95, %r4, %r94;
	st.shared.u32 	[%r95+4], %r21;
$L__BB5_28:
	setp.ge.s32 	%p33, %r16, %r7;
	or.pred  	%p34, %p10, %p33;
	@%p34 bra 	$L__BB5_32;
	mul.lo.s32 	%r96, %r15, %r2;
	add.s32 	%r97, %r16, %r96;
	add.s32 	%r22, %r97, 1;
	cvt.s64.s32 	%rd64, %r96;
	cvt.u64.u32 	%rd65, %r16;
	add.s64 	%rd66, %rd65, %rd64;
	shl.b64 	%rd67, %rd66, 2;
	add.s64 	%rd14, %rd5, %rd67;
	ld.u32 	%r98, [%rd14+4];
	and.b32  	%r100, %r98, 255;
	add.s64 	%rd68, %rd6, %rd66;
	ld.u8 	%rs21, [%rd68+1];
	setp.ge.u32 	%p35, %r100, %r177;
	cvt.u16.u32 	%rs23, %r98;
	and.b16  	%rs24, %rs23, 255;
	setp.eq.s16 	%p36, %rs21, %rs24;
	or.pred  	%p37, %p35, %p36;
	@%p37 bra 	$L__BB5_32;
	cvt.u32.u16 	%r101, %rs21;
	and.b32  	%r102, %r101, 255;
	min.u32 	%r103, %r177, %r102;
	atom.max.s32 	%r104, [%rd14+4], %r103;
	setp.lt.s32 	%p38, %r22, 1;
	@%p38 bra 	$L__BB5_32;
	ld.shared.u32 	%r105, [%r4];
	add.s32 	%r106, %r105, 1;
	st.shared.u32 	[%r4], %r106;
	shl.b32 	%r107, %r105, 2;
	add.s32 	%r108, %r4, %r107;
	st.shared.u32 	[%r108+4], %r22;
$L__BB5_32:
	ld.param.u32 	%r172, [_Z22morphReconKernelVectorPiPS_PPhS_S_i_param_5];
	setp.ne.s32 	%p39, %r172, 8;
	@%p39 bra 	$L__BB5_49;
	min.s32 	%r109, %r15, %r16;
	setp.lt.s32 	%p41, %r109, 1;
	or.pred  	%p42, %p10, %p41;
	@%p42 bra 	$L__BB5_37;
	add.s32 	%r110, %r15, -1;
	mul.lo.s32 	%r111, %r110, %r2;
	add.s32 	%r112, %r16, %r111;
	add.s32 	%r23, %r112, -1;
	cvt.s64.s32 	%rd69, %r111;
	cvt.u64.u32 	%rd70, %r16;
	add.s64 	%rd71, %rd70, %rd69;
	shl.b64 	%rd72, %rd71, 2;
	add.s64 	%rd15, %rd5, %rd72;
	ld.u32 	%r113, [%rd15+-4];
	and.b32  	%r115, %r113, 255;
	add.s64 	%rd73, %rd6, %rd71;
	ld.u8 	%rs25, [%rd73+-1];
	setp.ge.u32 	%p43, %r115, %r177;
	cvt.u16.u32 	%rs27, %r113;
	and.b16  	%rs28, %rs27, 255;
	setp.eq.s16 	%p44, %rs25, %rs28;
	or.pred  	%p45, %p43, %p44;
	@%p45 bra 	$L__BB5_37;
	cvt.u32.u16 	%r116, %rs25;
	and.b32  	%r117, %r116, 255;
	min.u32 	%r118, %r177, %r117;
	atom.max.s32 	%r119, [%rd15+-4], %r118;
	setp.lt.s32 	%p46, %r23, 1;
	@%p46 bra 	$L__BB5_37;
	ld.shared.u32 	%r120, [%r4];
	add.s32 	%r121, %r120, 1;
	st.shared.u32 	[%r4], %r121;
	shl.b32 	%r122, %r120, 2;
	add.s32 	%r123, %r4, %r122;
	st.shared.u32 	[%r123+4], %r23;
$L__BB5_37:
	or.pred  	%p49, %p13, %p33;
	@%p49 bra 	$L__BB5_41;
	add.s32 	%r124, %r15, -1;
	mul.lo.s32 	%r125, %r124, %r2;
	add.s32 	%r126, %r16, %r125;
	add.s32 	%r24, %r126, 1;
	cvt.s64.s32 	%rd74, %r125;
	cvt.u64.u32 	%rd75, %r16;
	add.s64 	%rd76, %rd75, %rd74;
	shl.b64 	%rd77, %rd76, 2;
	add.s64 	%rd16, %rd5, %rd77;
	ld.u32 	%r127, [%rd16+4];
	and.b32  	%r129, %r127, 255;
	add.s64 	%rd78, %rd6, %rd76;
	ld.u8 	%rs29, [%rd78+1];
	setp.ge.u32 	%p50, %r129, %r177;
	cvt.u16.u32 	%rs31, %r127;
	and.b16  	%rs32, %rs31, 255;
	setp.eq.s16 	%p51, %rs29, %rs32;
	or.pred  	%p52, %p50, %p51;
	@%p52 bra 	$L__BB5_41;
	cvt.u32.u16 	%r130, %rs29;
	and.b32  	%r131, %r130, 255;
	min.u32 	%r132, %r177, %r131;
	atom.max.s32 	%r133, [%rd16+4], %r132;
	setp.lt.s32 	%p53, %r24, 1;
	@%p53 bra 	$L__BB5_41;
	ld.shared.u32 	%r134, [%r4];
	add.s32 	%r135, %r134, 1;
	st.shared.u32 	[%r4], %r135;
	shl.b32 	%r136, %r134, 2;
	add.s32 	%r137, %r4, %r136;
	st.shared.u32 	[%r137+4], %r24;
$L__BB5_41:
	setp.lt.s32 	%p54, %r16, 1;
	setp.ge.s32 	%p55, %r15, %r6;
	setp.lt.s32 	%p56, %r176, 0;
	or.pred  	%p57, %p54, %p56;
	or.pred  	%p58, %p57, %p55;
	@%p58 bra 	$L__BB5_45;
	mad.lo.s32 	%r138, %r2, %r15, %r2;
	add.s32 	%r139, %r16, %r138;
	add.s32 	%r25, %r139, -1;
	cvt.s64.s32 	%rd79, %r138;
	cvt.u64.u32 	%rd80, %r16;
	add.s64 	%rd81, %rd80, %rd79;
	shl.b64 	%rd82, %rd81, 2;
	add.s64 	%rd17, %rd5, %rd82;
	ld.u32 	%r140, [%rd17+-4];
	and.b32  	%r142, %r140, 255;
	add.s64 	%rd83, %rd6, %rd81;
	ld.u8 	%rs33, [%rd83+-1];
	setp.ge.u32 	%p59, %r142, %r177;
	cvt.u16.u32 	%rs35, %r140;
	and.b16  	%rs36, %rs35, 255;
	setp.eq.s16 	%p60, %rs33, %rs36;
	or.pred  	%p61, %p59, %p60;
	@%p61 bra 	$L__BB5_45;
	cvt.u32.u16 	%r143, %rs33;
	and.b32  	%r144, %r143, 255;
	min.u32 	%r145, %r177, %r144;
	atom.max.s32 	%r146, [%rd17+-4], %r145;
	setp.lt.s32 	%p62, %r25, 1;
	@%p62 bra 	$L__BB5_45;
	ld.shared.u32 	%r147, [%r4];
	add.s32 	%r148, %r147, 1;
	st.shared.u32 	[%r4], %r148;
	shl.b32 	%r149, %r147, 2;
	add.s32 	%r150, %r4, %r149;
	st.shared.u32 	[%r150+4], %r25;
$L__BB5_45:
	setp.ge.s32 	%p63, %r16, %r7;
	or.pred  	%p65, %p20, %p63;
	@%p65 bra 	$L__BB5_49;
	mad.lo.s32 	%r151, %r2, %r15, %r2;
	add.s32 	%r152, %r16, %r151;
	add.s32 	%r26, %r152, 1;
	cvt.s64.s32 	%rd84, %r151;
	cvt.u64.u32 	%rd85, %r16;
	add.s64 	%rd86, %rd85, %rd84;
	shl.b64 	%rd87, %rd86, 2;
	add.s64 	%rd18, %rd5, %rd87;
	ld.u32 	%r153, [%rd18+4];
	and.b32  	%r155, %r153, 255;
	add.s64 	%rd88, %rd6, %rd86;
	ld.u8 	%rs37, [%rd88+1];
	setp.ge.u32 	%p66, %r155, %r177;
	cvt.u16.u32 	%rs39, %r153;
	and.b16  	%rs40, %rs39, 255;
	setp.eq.s16 	%p67, %rs37, %rs40;
	or.pred  	%p68, %p66, %p67;
	@%p68 bra 	$L__BB5_49;
	cvt.u32.u16 	%r156, %rs37;
	and.b32  	%r157, %r156, 255;
	min.u32 	%r158, %r177, %r157;
	atom.max.s32 	%r159, [%rd18+4], %r158;
	setp.lt.s32 	%p69, %r26, 1;
	@%p69 bra 	$L__BB5_49;
	ld.shared.u32 	%r160, [%r4];
	add.s32 	%r161, %r160, 1;
	st.shared.u32 	[%r4], %r161;
	shl.b32 	%r162, %r160, 2;
	add.s32 	%r163, %r4, %r162;
	st.shared.u32 	[%r163+4], %r26;
$L__BB5_49:
	ld.shared.u32 	%r27, [%r4];
	setp.eq.s32 	%p70, %r27, 0;
	@%p70 bra 	$L__BB5_53;
	atom.global.add.u32 	%r28, [%rd7], %r27;
	mul.wide.u32 	%rd89, %r1, 4;
	mov.u64 	%rd90, outQueueMaxSize;
	add.s64 	%rd91, %rd90, %rd89;
	ld.volatile.global.u32 	%r164, [%rd91];
	setp.ge.s32 	%p71, %r28, %r164;
	setp.lt.s32 	%p72, %r27, 1;
	or.pred  	%p73, %p71, %p72;
	@%p73 bra 	$L__BB5_53;
	mov.b32 	%r178, 0;
$L__BB5_52:
	add.s32 	%r30, %r178, 1;
	shl.b32 	%r166, %r178, 2;
	add.s32 	%r167, %r4, %r166;
	ld.shared.u32 	%r168, [%r167+4];
	ld.global.u64 	%rd92, [%rd4];
	add.s32 	%r169, %r178, %r28;
	mul.wide.s32 	%rd93, %r169, 4;
	add.s64 	%rd94, %rd92, %rd93;
	st.volatile.u32 	[%rd94], %r168;
	ld.shared.u32 	%r170, [%r4];
	setp.lt.s32 	%p74, %r30, %r170;
	mov.u32 	%r178, %r30;
	@%p74 bra 	$L__BB5_52;
$L__BB5_53:
	setp.ne.s32 	%p75, %r176, -2;
	@%p75 bra 	$L__BB5_1;
	ld.param.u64 	%rd98, [_Z22morphReconKernelVectorPiPS_PPhS_S_i_param_0];
	cvta.to.global.u64 	%rd95, %rd98;
	ld.volatile.global.u32 	%r171, [%rd10];
	mul.wide.u32 	%rd96, %r1, 4;
	add.s64 	%rd97, %rd95, %rd96;
	st.global.u32 	[%rd97], %r171;
	ret;

}
	// .globl	_Z23morphReconKernelSpeedupPiS_Phiii
.visible .entry _Z23morphReconKernelSpeedupPiS_Phiii(
	.param .u64 .ptr .align 1 _Z23morphReconKernelSpeedupPiS_Phiii_param_0,
	.param .u64 .ptr .align 1 _Z23morphReconKernelSpeedupPiS_Phiii_param_1,
	.param .u64 .ptr .align 1 _Z23morphReconKernelSpeedupPiS_Phiii_param_2,
	.param .u32 _Z23morphReconKernelSpeedupPiS_Phiii_param_3,
	.param .u32 _Z23morphReconKernelSpeedupPiS_Phiii_param_4,
	.param .u32 _Z23morphReconKernelSpeedupPiS_Phiii_param_5
)
{
	.reg .pred 	%p<74>;
	.reg .b16 	%rs<41>;
	.reg .b32 	%r<178>;
	.reg .b64 	%rd<89>;
	// demoted variable
	.shared .align 4 .b8 _ZZ23morphReconKernelSpeedupPiS_PhiiiE10localQueue[9216];
	ld.param.u64 	%rd20, [_Z23morphReconKernelSpeedupPiS_Phiii_param_1];
	ld.param.u64 	%rd21, [_Z23morphReconKernelSpeedupPiS_Phiii_param_2];
	ld.param.u32 	%r30, [_Z23morphReconKernelSpeedupPiS_Phiii_param_3];
	ld.param.u32 	%r33, [_Z23morphReconKernelSpeedupPiS_Phiii_param_4];
	cvta.to.global.u64 	%rd1, %rd21;
	cvta.to.global.u64 	%rd2, %rd20;
	mov.u32 	%r1, %ctaid.x;
	mul.wide.u32 	%rd22, %r1, 8;
	mov.u64 	%rd23, inQueuePtr1;
	add.s64 	%rd3, %rd23, %rd22;
	ld.global.u64 	%rd24, [%rd3];
	mov.u64 	%rd25, curInQueue;
	add.s64 	%rd4, %rd25, %rd22;
	st.global.u64 	[%rd4], %rd24;
	mov.u64 	%rd26, outQueuePtr2;
	add.s64 	%rd5, %rd26, %rd22;
	ld.global.u64 	%rd27, [%rd5];
	mov.u64 	%rd28, curOutQueue;
	add.s64 	%rd6, %rd28, %rd22;
	st.global.u64 	[%rd6], %rd27;
	mov.u32 	%r2, %tid.x;
	bar.sync 	0;
	mov.u32 	%r34, _ZZ23morphReconKernelSpeedupPiS_PhiiiE10localQueue;
	mad.lo.s32 	%r3, %r2, 36, %r34;
	mul.wide.u32 	%rd29, %r1, 4;
	mov.u64 	%rd30, outQueueHead;
	add.s64 	%rd7, %rd30, %rd29;
	mov.u64 	%rd31, inQueueHead;
	add.s64 	%rd8, %rd31, %rd29;
	mov.u32 	%r4, %ntid.x;
	mov.u64 	%rd32, inQueueSize;
	add.s64 	%rd9, %rd32, %rd29;
	mov.u64 	%rd33, totalInserts;
	add.s64 	%rd10, %rd33, %rd29;
	add.s32 	%r5, %r33, -1;
	add.s32 	%r6, %r30, -1;
	mov.b32 	%r173, 0;
$L__BB6_1:
	mov.b32 	%r35, 0;
	st.shared.u32 	[%r3], %r35;
$L__BB6_2:
	setp.ne.s32 	%p3, %r2, 0;
	mov.b32 	%r36, 0;
	st.volatile.shared.u32 	[_ZZ14dequeueElementPiE7gotWork], %r36;
	ld.volatile.global.u32 	%r37, [%rd8];
	add.s32 	%r9, %r37, %r2;
	bar.sync 	0;
	@%p3 bra 	$L__BB6_4;
	ld.volatile.global.u32 	%r38, [%rd8];
	add.s32 	%r39, %r38, %r4;
	st.volatile.global.u32 	[%rd8], %r39;
$L__BB6_4:
	ld.volatile.global.u32 	%r41, [%rd9];
	setp.ge.s32 	%p4, %r9, %r41;
	mov.b32 	%r175, -1;
	@%p4 bra 	$L__BB6_6;
	ld.global.u64 	%rd34, [%rd4];
	mul.wide.s32 	%rd35, %r9, 4;
	add.s64 	%rd36, %rd34, %rd35;
	ld.volatile.u32 	%r175, [%rd36];
	mov.b32 	%r42, 1;
	st.volatile.shared.u32 	[_ZZ14dequeueElementPiE7gotWork], %r42;
$L__BB6_6:
	bar.sync 	0;
	ld.volatile.shared.u32 	%r43, [_ZZ14dequeueElementPiE7gotWork];
	setp.ne.s32 	%p5, %r43, 0;
	@%p5 bra 	$L__BB6_14;
	ld.volatile.global.u32 	%r45, [%rd7];
	setp.eq.s32 	%p6, %r45, 0;
	mov.b32 	%r175, -2;
	@%p6 bra 	$L__BB6_14;
	bar.sync 	0;
	and.b32  	%r46, %r173, 1;
	setp.eq.b32 	%p7, %r46, 1;
	@%p7 bra 	$L__BB6_11;
	ld.global.u64 	%rd39, [%rd5];
	st.global.u64 	[%rd4], %rd39;
	ld.global.u64 	%rd40, [%rd3];
	st.global.u64 	[%rd6], %rd40;
	@%p3 bra 	$L__BB6_13;
	ld.volatile.global.u32 	%r52, [%rd7];
	st.volatile.global.u32 	[%rd9], %r52;
	mov.b32 	%r53, 0;
	st.volatile.global.u32 	[%rd7], %r53;
	st.volatile.global.u32 	[%rd8], %r53;
	ld.volatile.global.u32 	%r54, [%rd9];
	ld.volatile.global.u32 	%r55, [%rd10];
	add.s32 	%r56, %r55, %r54;
	st.volatile.global.u32 	[%rd10], %r56;
	bra.uni 	$L__BB6_13;
$L__BB6_11:
	ld.global.u64 	%rd37, [%rd3];
	st.global.u64 	[%rd4], %rd37;
	ld.global.u64 	%rd38, [%rd5];
	st.global.u64 	[%rd6], %rd38;
	@%p3 bra 	$L__BB6_13;
	ld.volatile.global.u32 	%r47, [%rd7];
	st.volatile.global.u32 	[%rd9], %r47;
	mov.b32 	%r48, 0;
	st.volatile.global.u32 	[%rd7], %r48;
	st.volatile.global.u32 	[%rd8], %r48;
	ld.volatile.global.u32 	%r49, [%rd9];
	ld.volatile.global.u32 	%r50, [%rd10];
	add.s32 	%r51, %r50, %r49;
	st.volatile.global.u32 	[%rd10], %r51;
$L__BB6_13:
	bar.sync 	0;
	add.s32 	%r173, %r173, 1;
	bra.uni 	$L__BB6_2;
$L__BB6_14:
	div.s32 	%r14, %r175, %r30;
	mul.lo.s32 	%r58, %r14, %r30;
	sub.s32 	%r15, %r175, %r58;
	setp.lt.s32 	%p10, %r175, 0;
	mov.b32 	%r176, 0;
	@%p10 bra 	$L__BB6_16;
	mul.wide.u32 	%rd41, %r175, 4;
	add.s64 	%rd42, %rd2, %rd41;
	ld.global.u8 	%r176, [%rd42];
$L__BB6_16:
	setp.gt.s32 	%p11, %r175, -1;
	setp.gt.s32 	%p12, %r14, 0;
	and.pred  	%p1, %p11, %p12;
	not.pred 	%p13, %p1;
	@%p13 bra 	$L__BB6_20;
	add.s32 	%r59, %r14, -1;
	mad.lo.s32 	%r18, %r59, %r30, %r15;
	cvt.s64.s32 	%rd43, %r18;
	mul.wide.s32 	%rd44, %r18, 4;
	add.s64 	%rd11, %rd2, %rd44;
	ld.global.u32 	%r60, [%rd11];
	and.b32  	%r62, %r60, 255;
	add.s64 	%rd45, %rd1, %rd43;
	ld.global.u8 	%rs9, [%rd45];
	setp.ge.u32 	%p14, %r62, %r176;
	cvt.u16.u32 	%rs11, %r60;
	and.b16  	%rs12, %rs11, 255;
	setp.eq.s16 	%p15, %rs9, %rs12;
	or.pred  	%p16, %p14, %p15;
	@%p16 bra 	$L__BB6_20;
	cvt.u32.u16 	%r63, %rs9;
	and.b32  	%r64, %r63, 255;
	min.u32 	%r65, %r176, %r64;
	atom.global.max.s32 	%r66, [%rd11], %r65;
	setp.lt.s32 	%p17, %r18, 1;
	@%p17 bra 	$L__BB6_20;
	ld.shared.u32 	%r67, [%r3];
	add.s32 	%r68, %r67, 1;
	st.shared.u32 	[%r3], %r68;
	shl.b32 	%r69, %r67, 2;
	add.s32 	%r70, %r3, %r69;
	st.shared.u32 	[%r70+4], %r18;
$L__BB6_20:
	setp.lt.s32 	%p19, %r14, %r5;
	and.pred  	%p2, %p11, %p19;
	not.pred 	%p20, %p2;
	@%p20 bra 	$L__BB6_24;
	mad.lo.s32 	%r71, %r30, %r14, %r30;
	add.s32 	%r19, %r71, %r15;
	cvt.s64.s32 	%rd46, %r19;
	mul.wide.s32 	%rd47, %r19, 4;
	add.s64 	%rd12, %rd2, %rd47;
	ld.global.u32 	%r72, [%rd12];
	and.b32  	%r74, %r72, 255;
	add.s64 	%rd48, %rd1, %rd46;
	ld.global.u8 	%rs13, [%rd48];
	setp.ge.u32 	%p21, %r74, %r176;
	cvt.u16.u32 	%rs15, %r72;
	and.b16  	%rs16, %rs15, 255;
	setp.eq.s16 	%p22, %rs13, %rs16;
	or.pred  	%p23, %p21, %p22;
	@%p23 bra 	$L__BB6_24;
	cvt.u32.u16 	%r75, %rs13;
	and.b32  	%r76, %r75, 255;
	min.u32 	%r77, %r176, %r76;
	atom.global.max.s32 	%r78, [%rd12], %r77;
	setp.lt.s32 	%p24, %r19, 1;
	@%p24 bra 	$L__BB6_24;
	ld.shared.u32 	%r79, [%r3];
	add.s32 	%r80, %r79, 1;
	st.shared.u32 	[%r3], %r80;
	shl.b32 	%r81, %r79, 2;
	add.s32 	%r82, %r3, %r81;
	st.shared.u32 	[%r82+4], %r19;
$L__BB6_24:
	setp.lt.s32 	%p26, %r15, 1;
	or.pred  	%p27, %p10, %p26;
	@%p27 bra 	$L__BB6_28;
	mul.lo.s32 	%r83, %r14, %r30;
	add.s32 	%r84, %r15, %r83;
	add.s32 	%r20, %r84, -1;
	cvt.s64.s32 	%rd49, %r83;
	cvt.u64.u32 	%rd50, %r15;
	add.s64 	%rd51, %rd50, %rd49;
	shl.b64 	%rd52, %rd51, 2;
	add.s64 	%rd13, %rd2, %rd52;
	ld.global.u32 	%r85, [%rd13+-4];
	and.b32  	%r87, %r85, 255;
	add.s64 	%rd53, %rd1, %rd51;
	ld.global.u8 	%rs17, [%rd53+-1];
	setp.ge.u32 	%p28, %r87, %r176;
	cvt.u16.u32 	%rs19, %r85;
	and.b16  	%rs20, %rs19, 255;
	setp.eq.s16 	%p29, %rs17, %rs20;
	or.pred  	%p30, %p28, %p29;
	@%p30 bra 	$L__BB6_28;
	cvt.u32.u16 	%r88, %rs17;
	and.b32  	%r89, %r88, 255;
	min.u32 	%r90, %r176, %r89;
	atom.global.max.s32 	%r91, [%rd13+-4], %r90;
	setp.lt.s32 	%p31, %r20, 1;
	@%p31 bra 	$L__BB6_28;
	ld.shared.u32 	%r92, [%r3];
	add.s32 	%r93, %r92, 1;
	st.shared.u32 	[%r3], %r93;
	shl.b32 	%r94, %r92, 2;
	add.s32 	%r95, %r3, %r94;
	st.shared.u32 	[%r95+4], %r20;
$L__BB6_28:
	setp.ge.s32 	%p33, %r15, %r6;
	or.pred  	%p34, %p10, %p33;
	@%p34 bra 	$L__BB6_32;
	mul.lo.s32 	%r96, %r14, %r30;
	add.s32 	%r97, %r15, %r96;
	add.s32 	%r21, %r97, 1;
	cvt.s64.s32 	%rd54, %r96;
	cvt.u64.u32 	%rd55, %r15;
	add.s64 	%rd56, %rd55, %rd54;
	shl.b64 	%rd57, %rd56, 2;
	add.s64 	%rd14, %rd2, %rd57;
	ld.global.u32 	%r98, [%rd14+4];
	and.b32  	%r100, %r98, 255;
	add.s64 	%rd58, %rd1, %rd56;
	ld.global.u8 	%rs21, [%rd58+1];
	setp.ge.u32 	%p35, %r100, %r176;
	cvt.u16.u32 	%rs23, %r98;
	and.b16  	%rs24, %rs23, 255;
	setp.eq.s16 	%p36, %rs21, %rs24;
	or.pred  	%p37, %p35, %p36;
	@%p37 bra 	$L__BB6_32;
	cvt.u32.u16 	%r101, %rs21;
	and.b32  	%r102, %r101, 255;
	min.u32 	%r103, %r176, %r102;
	atom.global.max.s32 	%r104, [%rd14+4], %r103;
	setp.lt.s32 	%p38, %r21, 1;
	@%p38 bra 	$L__BB6_32;
	ld.shared.u32 	%r105, [%r3];
	add.s32 	%r106, %r105, 1;
	st.shared.u32 	[%r3], %r106;
	shl.b32 	%r107, %r105, 2;
	add.s32 	%r108, %r3, %r107;
	st.shared.u32 	[%r108+4], %r21;
$L__BB6_32:
	ld.param.u32 	%r171, [_Z23morphReconKernelSpeedupPiS_Phiii_param_5];
	setp.ne.s32 	%p39, %r171, 8;
	@%p39 bra 	$L__BB6_49;
	or.pred  	%p42, %p13, %p26;
	@%p42 bra 	$L__BB6_37;
	add.s32 	%r109, %r14, -1;
	mul.lo.s32 	%r110, %r109, %r30;
	add.s32 	%r111, %r15, %r110;
	add.s32 	%r22, %r111, -1;
	cvt.s64.s32 	%rd59, %r110;
	cvt.u64.u32 	%rd60, %r15;
	add.s64 	%rd61, %rd60, %rd59;
	shl.b64 	%rd62, %rd61, 2;
	add.s64 	%rd15, %rd2, %rd62;
	ld.global.u32 	%r112, [%rd15+-4];
	and.b32  	%r114, %r112, 255;
	add.s64 	%rd63, %rd1, %rd61;
	ld.global.u8 	%rs25, [%rd63+-1];
	setp.ge.u32 	%p43, %r114, %r176;
	cvt.u16.u32 	%rs27, %r112;
	and.b16  	%rs28, %rs27, 255;
	setp.eq.s16 	%p44, %rs25, %rs28;
	or.pred  	%p45, %p43, %p44;
	@%p45 bra 	$L__BB6_37;
	cvt.u32.u16 	%r115, %rs25;
	and.b32  	%r116, %r115, 255;
	min.u32 	%r117, %r176, %r116;
	atom.global.max.s32 	%r118, [%rd15+-4], %r117;
	setp.lt.s32 	%p46, %r22, 1;
	@%p46 bra 	$L__BB6_37;
	ld.shared.u32 	%r119, [%r3];
	add.s32 	%r120, %r119, 1;
	st.shared.u32 	[%r3], %r120;
	shl.b32 	%r121, %r119, 2;
	add.s32 	%r122, %r3, %r121;
	st.shared.u32 	[%r122+4], %r22;
$L__BB6_37:
	setp.ge.s32 	%p47, %r15, %r6;
	or.pred  	%p49, %p13, %p47;
	@%p49 bra 	$L__BB6_41;
	add.s32 	%r123, %r14, -1;
	mul.lo.s32 	%r124, %r123, %r30;
	add.s32 	%r125, %r15, %r124;
	add.s32 	%r23, %r125, 1;
	cvt.s64.s32 	%rd64, %r124;
	cvt.u64.u32 	%rd65, %r15;
	add.s64 	%rd66, %rd65, %rd64;
	shl.b64 	%rd67, %rd66, 2;
	add.s64 	%rd16, %rd2, %rd67;
	ld.global.u32 	%r126, [%rd16+4];
	and.b32  	%r128, %r126, 255;
	add.s64 	%rd68, %rd1, %rd66;
	ld.global.u8 	%rs29, [%rd68+1];
	setp.ge.u32 	%p50, %r128, %r176;
	cvt.u16.u32 	%rs31, %r126;
	and.b16  	%rs32, %rs31, 255;
	setp.eq.s16 	%p51, %rs29, %rs32;
	or.pred  	%p52, %p50, %p51;
	@%p52 bra 	$L__BB6_41;
	cvt.u32.u16 	%r129, %rs29;
	and.b32  	%r130, %r129, 255;
	min.u32 	%r131, %r176, %r130;
	atom.global.max.s32 	%r132, [%rd16+4], %r131;
	setp.lt.s32 	%p53, %r23, 1;
	@%p53 bra 	$L__BB6_41;
	ld.shared.u32 	%r133, [%r3];
	add.s32 	%r134, %r133, 1;
	st.shared.u32 	[%r3], %r134;
	shl.b32 	%r135, %r133, 2;
	add.s32 	%r136, %r3, %r135;
	st.shared.u32 	[%r136+4], %r23;
$L__BB6_41:
	setp.lt.s32 	%p54, %r15, 1;
	or.pred  	%p56, %p20, %p54;
	@%p56 bra 	$L__BB6_45;
	mad.lo.s32 	%r137, %r30, %r14, %r30;
	add.s32 	%r138, %r15, %r137;
	add.s32 	%r24, %r138, -1;
	cvt.s64.s32 	%rd69, %r137;
	cvt.u64.u32 	%rd70, %r15;
	add.s64 	%rd71, %rd70, %rd69;
	shl.b64 	%rd72, %rd71, 2;
	add.s64 	%rd17, %rd2, %rd72;
	ld.global.u32 	%r139, [%rd17+-4];
	and.b32  	%r141, %r139, 255;
	add.s64 	%rd73, %rd1, %rd71;
	ld.global.u8 	%rs33, [%rd73+-1];
	setp.ge.u32 	%p57, %r141, %r176;
	cvt.u16.u32 	%rs35, %r139;
	and.b16  	%rs36, %rs35, 255;
	setp.eq.s16 	%p58, %rs33, %rs36;
	or.pred  	%p59, %p57, %p58;
	@%p59 bra 	$L__BB6_45;
	cvt.u32.u16 	%r142, %rs33;
	and.b32  	%r143, %r142, 255;
	min.u32 	%r144, %r176, %r143;
	atom.global.max.s32 	%r145, [%rd17+-4], %r144;
	setp.lt.s32 	%p60, %r24, 1;
	@%p60 bra 	$L__BB6_45;
	ld.shared.u32 	%r146, [%r3];
	add.s32 	%r147, %r146, 1;
	st.shared.u32 	[%r3], %r147;
	shl.b32 	%r148, %r146, 2;
	add.s32 	%r149, %r3, %r148;
	st.shared.u32 	[%r149+4], %r24;
$L__BB6_45:
	or.pred  	%p63, %p20, %p47;
	@%p63 bra 	$L__BB6_49;
	mad.lo.s32 	%r150, %r30, %r14, %r30;
	add.s32 	%r151, %r15, %r150;
	add.s32 	%r25, %r151, 1;
	cvt.s64.s32 	%rd74, %r150;
	cvt.u64.u32 	%rd75, %r15;
	add.s64 	%rd76, %rd75, %rd74;
	shl.b64 	%rd77, %rd76, 2;
	add.s64 	%rd18, %rd2, %rd77;
	ld.global.u32 	%r152, [%rd18+4];
	and.b32  	%r154, %r152, 255;
	add.s64 	%rd78, %rd1, %rd76;
	ld.global.u8 	%rs37, [%rd78+1];
	setp.ge.u32 	%p64, %r154, %r176;
	cvt.u16.u32 	%rs39, %r152;
	and.b16  	%rs40, %rs39, 255;
	setp.eq.s16 	%p65, %rs37, %rs40;
	or.pred  	%p66, %p64, %p65;
	@%p66 bra 	$L__BB6_49;
	cvt.u32.u16 	%r155, %rs37;
	and.b32  	%r156, %r155, 255;
	min.u32 	%r157, %r176, %r156;
	atom.global.max.s32 	%r158, [%rd18+4], %r157;
	setp.lt.s32 	%p67, %r25, 1;
	@%p67 bra 	$L__BB6_49;
	ld.shared.u32 	%r159, [%r3];
	add.s32 	%r160, %r159, 1;
	st.shared.u32 	[%r3], %r160;
	shl.b32 	%r161, %r159, 2;
	add.s32 	%r162, %r3, %r161;
	st.shared.u32 	[%r162+4], %r25;
$L__BB6_49:
	ld.shared.u32 	%r26, [%r3];
	setp.eq.s32 	%p68, %r26, 0;
	@%p68 bra 	$L__BB6_53;
	atom.global.add.u32 	%r27, [%rd7], %r26;
	mul.wide.u32 	%rd79, %r1, 4;
	mov.u64 	%rd80, outQueueMaxSize;
	add.s64 	%rd81, %rd80, %rd79;
	ld.volatile.global.u32 	%r163, [%rd81];
	setp.ge.s32 	%p69, %r27, %r163;
	setp.lt.s32 	%p70, %r26, 1;
	or.pred  	%p71, %p69, %p70;
	@%p71 bra 	$L__BB6_53;
	mov.b32 	%r177, 0;
$L__BB6_52:
	add.s32 	%r29, %r177, 1;
	shl.b32 	%r165, %r177, 2;
	add.s32 	%r166, %r3, %r165;
	ld.shared.u32 	%r167, [%r166+4];
	ld.global.u64 	%rd82, [%rd6];
	add.s32 	%r168, %r177, %r27;
	mul.wide.s32 	%rd83, %r168, 4;
	add.s64 	%rd84, %rd82, %rd83;
	st.volatile.u32 	[%rd84], %r167;
	ld.shared.u32 	%r169, [%r3];
	setp.lt.s32 	%p72, %r29, %r169;
	mov.u32 	%r177, %r29;
	@%p72 bra 	$L__BB6_52;
$L__BB6_53:
	setp.ne.s32 	%p73, %r175, -2;
	@%p73 bra 	$L__BB6_1;
	ld.param.u64 	%rd88, [_Z23morphReconKernelSpeedupPiS_Phiii_param_0];
	cvta.to.global.u64 	%rd85, %rd88;
	ld.volatile.global.u32 	%r170, [%rd10];
	mul.wide.u32 	%rd86, %r1, 4;
	add.s64 	%rd87, %rd85, %rd86;
	st.global.u32 	[%rd87], %r170;
	ret;

}


// ===== COMPILED SASS (sm_100) =====

	.target	sm_100

	.elftype	@"ET_EXEC"


//--------------------- .note.nv.tkinfo           --------------------------
	.section	.note.nv.tkinfo,"",@"SHT_NOTE"
	.sectionflags	@"SHF_NOTE_NV_TKINFO"
	.tkinfo
        /*0018*/ 	.word	0x00000002
        /*0030*/ 	.string	""
        /*0030*/ 	.string	"ptxas"
        /*0030*/ 	.string	"Cuda compilation tools, release 13.0, V13.0.88"
        /*0030*/ 	.string	"Build cuda_13.0.r13.0/compiler.36424714_0"
        /*0030*/ 	.string	"-arch sm_100 -m 64 "



//--------------------- .note.nv.cuinfo           --------------------------
	.section	.note.nv.cuinfo,"",@"SHT_NOTE"
	.sectionflags	@"SHF_NOTE_NV_CUINFO"
        /*0018*/ 	.short	0x0002
        /*001a*/ 	.short	0x0064
        /*001c*/ 	.short	0x0082
	.zero		2


//--------------------- .nv.info                  --------------------------
	.section	.nv.info,"",@"SHT_CUDA_INFO"
	.align	4


	//----- nvinfo : EIATTR_REGCOUNT
	.align		4
        /*0000*/ 	.byte	0x04, 0x2f
        /*0002*/ 	.short	(.L_10 - .L_9)
	.align		4
.L_9:
        /*0004*/ 	.word	index@(_Z9initQueuePiiS_i)
        /*0008*/ 	.word	0x0000001a


	//----- nvinfo : EIATTR_FRAME_SIZE
	.align		4
.L_10:
        /*000c*/ 	.byte	0x04, 0x11
        /*000e*/ 	.short	(.L_12 - .L_11)
	.align		4
.L_11:
        /*0010*/ 	.word	index@(_Z9initQueuePiiS_i)
        /*0014*/ 	.word	0x00000000


	//----- nvinfo : EIATTR_REGCOUNT
	.align		4
.L_12:
        /*0018*/ 	.byte	0x04, 0x2f
        /*001a*/ 	.short	(.L_14 - .L_13)
	.align		4
.L_13:
        /*001c*/ 	.word	index@(_Z11initQueueIdPiiS_ii)
        /*0020*/ 	.word	0x0000001a


	//----- nvinfo : EIATTR_FRAME_SIZE
	.align		4
.L_14:
        /*0024*/ 	.byte	0x04, 0x11
        /*0026*/ 	.short	(.L_16 - .L_15)
	.align		4
.L_15:
        /*0028*/ 	.word	index@(_Z11initQueueIdPiiS_ii)
        /*002c*/ 	.word	0x00000000


	//----- nvinfo : EIATTR_REGCOUNT
	.align		4
.L_16:
        /*0030*/ 	.byte	0x04, 0x2f
        /*0032*/ 	.short	(.L_18 - .L_17)
	.align		4
.L_17:
        /*0034*/ 	.word	index@(_Z15initQueueVectorPPiS_S0_i)
        /*0038*/ 	.word	0x00000016


	//----- nvinfo : EIATTR_FRAME_SIZE
	.align		4
.L_18:
        /*003c*/ 	.byte	0x04, 0x11
        /*003e*/ 	.short	(.L_20 - .L_19)
	.align		4
.L_19:
        /*0040*/ 	.word	index@(_Z15initQueueVectorPPiS_S0_i)
        /*0044*/ 	.word	0x00000000


	//----- nvinfo : EIATTR_REGCOUNT
	.align		4
.L_20:
        /*0048*/ 	.byte	0x04, 0x2f
        /*004a*/ 	.short	(.L_22 - .L_21)
	.align		4
.L_21:
        /*004c*/ 	.word	index@(_Z16listReduceKernelPiS_Phii)
        /*0050*/ 	.word	0x0000001a


	//----- nvinfo : EIATTR_FRAME_SIZE
	.align		4
.L_22:
        /*0054*/ 	.byte	0x04, 0x11
        /*0056*/ 	.short	(.L_24 - .L_23)
	.align		4
.L_23:
        /*0058*/ 	.word	index@(_Z16listReduceKernelPiS_Phii)
        /*005c*/ 	.word	0x00000000


	//----- nvinfo : EIATTR_REGCOUNT
	.align		4
.L_24:
        /*0060*/ 	.byte	0x04, 0x2f
        /*0062*/ 	.short	(.L_26 - .L_25)
	.align		4
.L_25:
        /*0064*/ 	.word	index@(_Z16morphReconKernelPiS_Phii)
        /*0068*/ 	.word	0x00000016


	//----- nvinfo : EIATTR_FRAME_SIZE
	.align		4
.L_26:
        /*006c*/ 	.byte	0x04, 0x11
        /*006e*/ 	.short	(.L_28 - .L_27)
	.align		4
.L_27:
        /*0070*/ 	.word	index@(_Z16morphReconKernelPiS_Phii)
        /*0074*/ 	.word	0x00000000


	//----- nvinfo : EIATTR_REGCOUNT
	.align		4
.L_28:
        /*0078*/ 	.byte	0x04, 0x2f
        /*007a*/ 	.short	(.L_30 - .L_29)
	.align		4
.L_29:
        /*007c*/ 	.word	index@(_Z22morphReconKernelVectorPiPS_PPhS_S_i)
        /*0080*/ 	.word	0x00000022


	//----- nvinfo : EIATTR_FRAME_SIZE
	.align		4
.L_30:
        /*0084*/ 	.byte	0x04, 0x11
        /*0086*/ 	.short	(.L_32 - .L_31)
	.align		4
.L_31:
        /*0088*/ 	.word	index@(_Z22morphReconKernelVectorPiPS_PPhS_S_i)
        /*008c*/ 	.word	0x00000000


	//----- nvinfo : EIATTR_REGCOUNT
	.align		4
.L_32:
        /*0090*/ 	.byte	0x04, 0x2f
        /*0092*/ 	.short	(.L_34 - .L_33)
	.align		4
.L_33:
        /*0094*/ 	.word	index@(_Z23morphReconKernelSpeedupPiS_Phiii)
        /*0098*/ 	.word	0x00000016


	//----- nvinfo : EIATTR_FRAME_SIZE
	.align		4
.L_34:
        /*009c*/ 	.byte	0x04, 0x11
        /*009e*/ 	.short	(.L_36 - .L_35)
	.align		4
.L_35:
        /*00a0*/ 	.word	index@(_Z23morphReconKernelSpeedupPiS_Phiii)
        /*00a4*/ 	.word	0x00000000


	//----- nvinfo : EIATTR_MIN_STACK_SIZE
	.align		4
.L_36:
        /*00a8*/ 	.byte	0x04, 0x12
        /*00aa*/ 	.short	(.L_38 - .L_37)
	.align		4
.L_37:
        /*00ac*/ 	.word	index@(_Z23morphReconKernelSpeedupPiS_Phiii)
        /*00b0*/ 	.word	0x00000000


	//----- nvinfo : EIATTR_MIN_STACK_SIZE
	.align		4
.L_38:
        /*00b4*/ 	.byte	0x04, 0x12
        /*00b6*/ 	.short	(.L_40 - .L_39)
	.align		4
.L_39:
        /*00b8*/ 	.word	index@(_Z22morphReconKernelVectorPiPS_PPhS_S_i)
        /*00bc*/ 	.word	0x00000000


	//----- nvinfo : EIATTR_MIN_STACK_SIZE
	.align		4
.L_40:
        /*00c0*/ 	.byte	0x04, 0x12
        /*00c2*/ 	.short	(.L_42 - .L_41)
	.align		4
.L_41:
        /*00c4*/ 	.word	index@(_Z16morphReconKernelPiS_Phii)
        /*00c8*/ 	.word	0x00000000


	//----- nvinfo : EIATTR_MIN_STACK_SIZE
	.align		4
.L_42:
        /*00cc*/ 	.byte	0x04, 0x12
        /*00ce*/ 	.short	(.L_44 - .L_43)
	.align		4
.L_43:
        /*00d0*/ 	.word	index@(_Z16listReduceKernelPiS_Phii)
        /*00d4*/ 	.word	0x00000000


	//----- nvinfo : EIATTR_MIN_STACK_SIZE
	.align		4
.L_44:
        /*00d8*/ 	.byte	0x04, 0x12
        /*00da*/ 	.short	(.L_46 - .L_45)
	.align		4
.L_45:
        /*00dc*/ 	.word	index@(_Z15initQueueVectorPPiS_S0_i)
        /*00e0*/ 	.word	0x00000000


	//----- nvinfo : EIATTR_MIN_STACK_SIZE
	.align		4
.L_46:
        /*00e4*/ 	.byte	0x04, 0x12
        /*00e6*/ 	.short	(.L_48 - .L_47)
	.align		4
.L_47:
        /*00e8*/ 	.word	index@(_Z11initQueueIdPiiS_ii)
        /*00ec*/ 	.word	0x00000000


	//----- nvinfo : EIATTR_MIN_STACK_SIZE
	.align		4
.L_48:
        /*00f0*/ 	.byte	0x04, 0x12
        /*00f2*/ 	.short	(.L_50 - .L_49)
	.align		4
.L_49:
        /*00f4*/ 	.word	index@(_Z9initQueuePiiS_i)
        /*00f8*/ 	.word	0x00000000
.L_50:


//--------------------- .nv.compat                --------------------------
	.section	.nv.compat,"",@"SHT_CUDA_COMPAT_INFO"
	.align	4
        /*0000*/ 	.byte	0x02, 0x09, 0x00, 0x00, 0x02, 0x02, 0x01, 0x00, 0x02, 0x05, 0x05, 0x00, 0x03, 0x07, 0x01, 0x01
        /*0010*/ 	.byte	0x02, 0x03, 0x00, 0x00, 0x02, 0x06, 0x01, 0x00, 0x04, 0x0b, 0x08, 0x00, 0x09, 0x00, 0x00, 0x00
        /*0020*/ 	.byte	0x00, 0x00, 0x00, 0x00


//--------------------- .nv.info._Z23morphReconKernelSpeedupPiS_Phiii --------------------------
	.section	.nv.info._Z23morphReconKernelSpeedupPiS_Phiii,"",@"SHT_CUDA_INFO"
	.sectionflags	@""
	.align	4


	//----- nvinfo : EIATTR_CUDA_API_VERSION
	.align		4
        /*0000*/ 	.byte	0x04, 0x37
        /*0002*/ 	.short	(.L_52 - .L_51)
.L_51:
        /*0004*/ 	.word	0x00000082


	//----- nvinfo : EIATTR_KPARAM_INFO
	.align		4
.L_52:
        /*0008*/ 	.byte	0x04, 0x17
        /*000a*/ 	.short	(.L_54 - .L_53)
.L_53:
        /*000c*/ 	.word	0x00000000
        /*0010*/ 	.short	0x0005
        /*0012*/ 	.short	0x0020
        /*0014*/ 	.byte	0x00, 0xf0, 0x11, 0x00


	//----- nvinfo : EIATTR_KPARAM_INFO
	.align		4
.L_54:
        /*0018*/ 	.byte	0x04, 0x17
        /*001a*/ 	.short	(.L_56 - .L_55)
.L_55:
        /*001c*/ 	.word	0x00000000
        /*0020*/ 	.short	0x0004
        /*0022*/ 	.short	0x001c
        /*0024*/ 	.byte	0x00, 0xf0, 0x11, 0x00


	//----- nvinfo : EIATTR_KPARAM_INFO
	.align		4
.L_56:
        /*0028*/ 	.byte	0x04, 0x17
        /*002a*/ 	.short	(.L_58 - .L_57)
.L_57:
        /*002c*/ 	.word	0x00000000
        /*0030*/ 	.short	0x0003
        /*0032*/ 	.short	0x0018
        /*0034*/ 	.byte	0x00, 0xf0, 0x11, 0x00


	//----- nvinfo : EIATTR_KPARAM_INFO
	.align		4
.L_58:
        /*0038*/ 	.byte	0x04, 0x17
        /*003a*/ 	.short	(.L_60 - .L_59)
.L_59:
        /*003c*/ 	.word	0x00000000
        /*0040*/ 	.short	0x0002
        /*0042*/ 	.short	0x0010
        /*0044*/ 	.byte	0x00, 0xf5, 0x21, 0x00


	//----- nvinfo : EIATTR_KPARAM_INFO
	.align		4
.L_60:
        /*0048*/ 	.byte	0x04, 0x17
        /*004a*/ 	.short	(.L_62 - .L_61)
.L_61:
        /*004c*/ 	.word	0x00000000
        /*0050*/ 	.short	0x0001
        /*0052*/ 	.short	0x0008
        /*0054*/ 	.byte	0x00, 0xf5, 0x21, 0x00


	//----- nvinfo : EIATTR_KPARAM_INFO
	.align		4
.L_62:
        /*0058*/ 	.byte	0x04, 0x17
        /*005a*/ 	.short	(.L_64 - .L_63)
.L_63:
        /*005c*/ 	.word	0x00000000
        /*0060*/ 	.short	0x0000
        /*0062*/ 	.short	0x0000
        /*0064*/ 	.byte	0x00, 0xf5, 0x21, 0x00


	//----- nvinfo : EIATTR_SPARSE_MMA_MASK
	.align		4
.L_64:
        /*0068*/ 	.byte	0x03, 0x50
        /*006a*/ 	.short	0x0000


	//----- nvinfo : EIATTR_MAXREG_COUNT
	.align		4
        /*006c*/ 	.byte	0x03, 0x1b
        /*006e*/ 	.short	0x00ff


	//----- nvinfo : EIATTR_NUM_BARRIERS
	.align		4
        /*0070*/ 	.byte	0x02, 0x4c
        /*0072*/ 	.byte	0x01
	.zero		1


	//----- nvinfo : EIATTR_MERCURY_ISA_VERSION
	.align		4
        /*0074*/ 	.byte	0x03, 0x5f
        /*0076*/ 	.short	0x0101


	//----- nvinfo : EIATTR_INT_WARP_WIDE_INSTR_OFFSETS
	.align		4
        /*0078*/ 	.byte	0x04, 0x31
        /*007a*/ 	.short	(.L_66 - .L_65)


	//   ....[0]....
.L_65:
        /*007c*/ 	.word	0x00001b10


	//   ....[1]....
        /*0080*/ 	.word	0x00001ba0


	//   ....[2]....
        /*0084*/ 	.word	0x00001be0


	//   ....[3]....
        /*0088*/ 	.word	0x00001c20


	//   ....[4]....
        /*008c*/ 	.word	0x00001c40


	//   ....[5]....
        /*0090*/ 	.word	0x00001c70


	//   ....[6]....
        /*0094*/ 	.word	0x00001ca0


	//   ....[7]....
        /*0098*/ 	.word	0x00001cb0


	//----- nvinfo : EIATTR_VRC_CTA_INIT_COUNT
	.align		4
.L_66:
        /*009c*/ 	.byte	0x02, 0x4a
	.zero		1
	.zero		1


	//----- nvinfo : EIATTR_EXIT_INSTR_OFFSETS
	.align		4
        /*00a0*/ 	.byte	0x04, 0x1c
        /*00a2*/ 	.short	(.L_68 - .L_67)


	//   ....[0]....
.L_67:
        /*00a4*/ 	.word	0x00001e90


	//----- nvinfo : EIATTR_CRS_STACK_SIZE
	.align		4
.L_68:
        /*00a8*/ 	.byte	0x04, 0x1e
        /*00aa*/ 	.short	(.L_70 - .L_69)
.L_69:
        /*00ac*/ 	.word	0x00000000


	//----- nvinfo : EIATTR_CBANK_PARAM_SIZE
	.align		4
.L_70:
        /*00b0*/ 	.byte	0x03, 0x19
        /*00b2*/ 	.short	0x0024


	//----- nvinfo : EIATTR_PARAM_CBANK
	.align		4
        /*00b4*/ 	.byte	0x04, 0x0a
        /*00b6*/ 	.short	(.L_72 - .L_71)
	.align		4
.L_71:
        /*00b8*/ 	.word	index@(.nv.constant0._Z23morphReconKernelSpeedupPiS_Phiii)
        /*00bc*/ 	.short	0x0380
        /*00be*/ 	.short	0x0024


	//----- nvinfo : EIATTR_SW_WAR
	.align		4
.L_72:
        /*00c0*/ 	.byte	0x04, 0x36
        /*00c2*/ 	.short	(.L_74 - .L_73)
.L_73:
        /*00c4*/ 	.word	0x00000008
.L_74:


//--------------------- .nv.info._Z22morphReconKernelVectorPiPS_PPhS_S_i --------------------------
	.section	.nv.info._Z22morphReconKernelVectorPiPS_PPhS_S_i,"",@"SHT_CUDA_INFO"
	.sectionflags	@""
	.align	4


	//----- nvinfo : EIATTR_CUDA_API_VERSION
	.align		4
        /*0000*/ 	.byte	0x04, 0x37
        /*0002*/ 	.short	(.L_76 - .L_75)
.L_75:
        /*0004*/ 	.word	0x00000082


	//----- nvinfo : EIATTR_KPARAM_INFO
	.align		4
.L_76:
        /*0008*/ 	.byte	0x04, 0x17
        /*000a*/ 	.short	(.L_78 - .L_77)
.L_77:
        /*000c*/ 	.word	0x00000000
        /*0010*/ 	.short	0x0005
        /*0012*/ 	.short	0x0028
        /*0014*/ 	.byte	0x00, 0xf0, 0x11, 0x00


	//----- nvinfo : EIATTR_KPARAM_INFO
	.align		4
.L_78:
        /*0018*/ 	.byte	0x04, 0x17
        /*001a*/ 	.short	(.L_80 - .L_79)
.L_79:
        /*001c*/ 	.word	0x00000000
        /*0020*/ 	.short	0x0004
        /*0022*/ 	.short	0x0020
        /*0024*/ 	.byte	0x00, 0xf5, 0x21, 0x00


	//----- nvinfo : EIATTR_KPARAM_INFO
	.align		4
.L_80:
        /*0028*/ 	.byte	0x04, 0x17
        /*002a*/ 	.short	(.L_82 - .L_81)
.L_81:
        /*002c*/ 	.word	0x00000000
        /*0030*/ 	.short	0x0003
        /*0032*/ 	.short	0x0018
        /*0034*/ 	.byte	0x00, 0xf5, 0x21, 0x00


	//----- nvinfo : EIATTR_KPARAM_INFO
	.align		4
.L_82:
        /*0038*/ 	.byte	0x04, 0x17
        /*003a*/ 	.short	(.L_84 - .L_83)
.L_83:
        /*003c*/ 	.word	0x00000000
        /*0040*/ 	.short	0x0002
        /*0042*/ 	.short	0x0010
        /*0044*/ 	.byte	0x00, 0xf5, 0x21, 0x00


	//----- nvinfo : EIATTR_KPARAM_INFO
	.align		4
.L_84:
        /*0048*/ 	.byte	0x04, 0x17
        /*004a*/ 	.short	(.L_86 - .L_85)
.L_85:
        /*004c*/ 	.word	0x00000000
        /*0050*/ 	.short	0x0001
        /*0052*/ 	.short	0x0008
        /*0054*/ 	.byte	0x00, 0xf5, 0x21, 0x00


	//----- nvinfo : EIATTR_KPARAM_INFO
	.align		4
.L_86:
        /*0058*/ 	.byte	0x04, 0x17
        /*005a*/ 	.short	(.L_88 - .L_87)
.L_87:
        /*005c*/ 	.word	0x00000000
        /*0060*/ 	.short	0x0000
        /*0062*/ 	.short	0x0000
        /*0064*/ 	.byte	0x00, 0xf5, 0x21, 0x00


	//----- nvinfo : EIATTR_SPARSE_MMA_MASK
	.align		4
.L_88:
        /*0068*/ 	.byte	0x03, 0x50
        /*006a*/ 	.short	0x0000


	//----- nvinfo : EIATTR_MAXREG_COUNT
	.align		4
        /*006c*/ 	.byte	0x03, 0x1b
        /*006e*/ 	.short	0x00ff


	//----- nvinfo : EIATTR_NUM_BARRIERS
	.align		4
        /*0070*/ 	.byte	0x02, 0x4c
        /*0072*/ 	.byte	0x01
	.zero		1


	//----- nvinfo : EIATTR_MERCURY_ISA_VERSION
	.align		4
        /*0074*/ 	.byte	0x03, 0x5f
        /*0076*/ 	.short	0x0101


	//----- nvinfo : EIATTR_INT_WARP_WIDE_INSTR_OFFSETS
	.align		4
        /*0078*/ 	.byte	0x04, 0x31
        /*007a*/ 	.short	(.L_90 - .L_89)


	//   ....[0]....
.L_89:
        /*007c*/ 	.word	0x00001760


	//   ....[1]....
        /*0080*/ 	.word	0x000017b0


	//   ....[2]....
        /*0084*/ 	.word	0x000017f0


	//   ....[3]....
        /*0088*/ 	.word	0x00001820


	//   ....[4]....
        /*008c*/ 	.word	0x00001840


	//   ....[5]....
        /*0090*/ 	.word	0x00001860


	//   ....[6]....
        /*0094*/ 	.word	0x00001890


	//   ....[7]....
        /*0098*/ 	.word	0x000018a0


	//----- nvinfo : EIATTR_VRC_CTA_INIT_COUNT
	.align		4
.L_90:
        /*009c*/ 	.byte	0x02, 0x4a
	.zero		1
	.zero		1


	//----- nvinfo : EIATTR_EXIT_INSTR_OFFSETS
	.align		4
        /*00a0*/ 	.byte	0x04, 0x1c
        /*00a2*/ 	.short	(.L_92 - .L_91)


	//   ....[0]....
.L_91:
        /*00a4*/ 	.word	0x00001a20


	//----- nvinfo : EIATTR_CRS_STACK_SIZE
	.align		4
.L_92:
        /*00a8*/ 	.byte	0x04, 0x1e
        /*00aa*/ 	.short	(.L_94 - .L_93)
.L_93:
        /*00ac*/ 	.word	0x00000000


	//----- nvinfo : EIATTR_CBANK_PARAM_SIZE
	.align		4
.L_94:
        /*00b0*/ 	.byte	0x03, 0x19
        /*00b2*/ 	.short	0x002c


	//----- nvinfo : EIATTR_PARAM_CBANK
	.align		4
        /*00b4*/ 	.byte	0x04, 0x0a
        /*00b6*/ 	.short	(.L_96 - .L_95)
	.align		4
.L_95:
        /*00b8*/ 	.word	index@(.nv.constant0._Z22morphReconKernelVectorPiPS_PPhS_S_i)
        /*00bc*/ 	.short	0x0380
        /*00be*/ 	.short	0x002c


	//----- nvinfo : EIATTR_SW_WAR
	.align		4
.L_96:
        /*00c0*/ 	.byte	0x04, 0x36
        /*00c2*/ 	.short	(.L_98 - .L_97)
.L_97:
        /*00c4*/ 	.word	0x00000008
.L_98:


//--------------------- .nv.info._Z16morphReconKernelPiS_Phii --------------------------
	.section	.nv.info._Z16morphReconKernelPiS_Phii,"",@"SHT_CUDA_INFO"
	.sectionflags	@""
	.align	4


	//----- nvinfo : EIATTR_CUDA_API_VERSION
	.align		4
        /*0000*/ 	.byte	0x04, 0x37
        /*0002*/ 	.short	(.L_100 - .L_99)
.L_99:
        /*0004*/ 	.word	0x00000082


	//----- nvinfo : EIATTR_KPARAM_INFO
	.align		4
.L_100:
        /*0008*/ 	.byte	0x04, 0x17
        /*000a*/ 	.short	(.L_102 - .L_101)
.L_101:
        /*000c*/ 	.word	0x00000000
        /*0010*/ 	.short	0x0004
        /*0012*/ 	.short	0x001c
        /*0014*/ 	.byte	0x00, 0xf0, 0x11, 0x00


	//----- nvinfo : EIATTR_KPARAM_INFO
	.align		4
.L_102:
        /*0018*/ 	.byte	0x04, 0x17
        /*001a*/ 	.short	(.L_104 - .L_103)
.L_103:
        /*001c*/ 	.word	0x00000000
        /*0020*/ 	.short	0x0003
        /*0022*/ 	.short	0x0018
        /*0024*/ 	.byte	0x00, 0xf0, 0x11, 0x00


	//----- nvinfo : EIATTR_KPARAM_INFO
	.align		4
.L_104:
        /*0028*/ 	.byte	0x04, 0x17
        /*002a*/ 	.short	(.L_106 - .L_105)
.L_105:
        /*002c*/ 	.word	0x00000000
        /*0030*/ 	.short	0x0002
        /*0032*/ 	.short	0x0010
        /*0034*/ 	.byte	0x00, 0xf5, 0x21, 0x00


	//----- nvinfo : EIATTR_KPARAM_INFO
	.align		4
.L_106:
        /*0038*/ 	.byte	0x04, 0x17
        /*003a*/ 	.short	(.L_108 - .L_107)
.L_107:
        /*003c*/ 	.word	0x00000000
        /*0040*/ 	.short	0x0001
        /*0042*/ 	.short	0x0008
        /*0044*/ 	.byte	0x00, 0xf5, 0x21, 0x00


	//----- nvinfo : EIATTR_KPARAM_INFO
	.align		4
.L_108:
        /*0048*/ 	.byte	0x04, 0x17
        /*004a*/ 	.short	(.L_110 - .L_109)
.L_109:
        /*004c*/ 	.word	0x00000000
        /*0050*/ 	.short	0x0000
        /*0052*/ 	.short	0x0000
        /*0054*/ 	.byte	0x00, 0xf5, 0x21, 0x00


	//----- nvinfo : EIATTR_SPARSE_MMA_MASK
	.align		4
.L_110:
        /*0058*/ 	.byte	0x03, 0x50
        /*005a*/ 	.short	0x0000


	//----- nvinfo : EIATTR_MAXREG_COUNT
	.align		4
        /*005c*/ 	.byte	0x03, 0x1b
        /*005e*/ 	.short	0x00ff


	//----- nvinfo : EIATTR_NUM_BARRIERS
	.align		4
        /*0060*/ 	.byte	0x02, 0x4c
        /*0062*/ 	.byte	0x01
	.zero		1


	//----- nvinfo : EIATTR_MERCURY_ISA_VERSION
	.align		4
        /*0064*/ 	.byte	0x03, 0x5f
        /*0066*/ 	.short	0x0101


	//----- nvinfo : EIATTR_INT_WARP_WIDE_INSTR_OFFSETS
	.align		4
        /*0068*/ 	.byte	0x04, 0x31
        /*006a*/ 	.short	(.L_112 - .L_111)


	//   ....[0]....
.L_111:
        /*006c*/ 	.word	0x00001390


	//   ....[1]....
        /*0070*/ 	.word	0x00001410


	//   ....[2]....
        /*0074*/ 	.word	0x00001450


	//   ....[3]....
        /*0078*/ 	.word	0x00001490


	//   ....[4]....
        /*007c*/ 	.word	0x000014b0


	//   ....[5]....
        /*0080*/ 	.word	0x000014e0


	//   ....[6]....
        /*0084*/ 	.word	0x00001510


	//   ....[7]....
        /*0088*/ 	.word	0x00001520


	//----- nvinfo : EIATTR_VRC_CTA_INIT_COUNT
	.align		4
.L_112:
        /*008c*/ 	.byte	0x02, 0x4a
	.zero		1
	.zero		1


	//----- nvinfo : EIATTR_EXIT_INSTR_OFFSETS
	.align		4
        /*0090*/ 	.byte	0x04, 0x1c
        /*0092*/ 	.short	(.L_114 - .L_113)


	//   ....[0]....
.L_113:
        /*0094*/ 	.word	0x000016d0


	//----- nvinfo : EIATTR_CRS_STACK_SIZE
	.align		4
.L_114:
        /*0098*/ 	.byte	0x04, 0x1e
        /*009a*/ 	.short	(.L_116 - .L_115)
.L_115:
        /*009c*/ 	.word	0x00000000


	//----- nvinfo : EIATTR_CBANK_PARAM_SIZE
	.align		4
.L_116:
        /*00a0*/ 	.byte	0x03, 0x19
        /*00a2*/ 	.short	0x0020


	//----- nvinfo : EIATTR_PARAM_CBANK
	.align		4
        /*00a4*/ 	.byte	0x04, 0x0a
        /*00a6*/ 	.short	(.L_118 - .L_117)
	.align		4
.L_117:
        /*00a8*/ 	.word	index@(.nv.constant0._Z16morphReconKernelPiS_Phii)
        /*00ac*/ 	.short	0x0380
        /*00ae*/ 	.short	0x0020


	//----- nvinfo : EIATTR_SW_WAR
	.align		4
.L_118:
        /*00b0*/ 	.byte	0x04, 0x36
        /*00b2*/ 	.short	(.L_120 - .L_119)
.L_119:
        /*00b4*/ 	.word	0x00000008
.L_120:


//--------------------- .nv.info._Z16listReduceKernelPiS_Phii --------------------------
	.section	.nv.info._Z16listReduceKernelPiS_Phii,"",@"SHT_CUDA_INFO"
	.sectionflags	@""
	.align	4


	//----- nvinfo : EIATTR_CUDA_API_VERSION
	.align		4
        /*0000*/ 	.byte	0x04, 0x37
        /*0002*/ 	.short	(.L_122 - .L_121)
.L_121:
        /*0004*/ 	.word	0x00000082


	//----- nvinfo : EIATTR_KPARAM_INFO
	.align		4
.L_122:
        /*0008*/ 	.byte	0x04, 0x17
        /*000a*/ 	.short	(.L_124 - .L_123)
.L_123:
        /*000c*/ 	.word	0x00000000
        /*0010*/ 	.short	0x0004
        /*0012*/ 	.short	0x001c
        /*0014*/ 	.byte	0x00, 0xf0, 0x11, 0x00


	//----- nvinfo : EIATTR_KPARAM_INFO
	.align		4
.L_124:
        /*0018*/ 	.byte	0x04, 0x17
        /*001a*/ 	.short	(.L_126 - .L_125)
.L_125:
        /*001c*/ 	.word	0x00000000
        /*0020*/ 	.short	0x0003
        /*0022*/ 	.short	0x0018
        /*0024*/ 	.byte	0x00, 0xf0, 0x11, 0x00


	//----- nvinfo : EIATTR_KPARAM_INFO
	.align		4
.L_126:
        /*0028*/ 	.byte	0x04, 0x17
        /*002a*/ 	.short	(.L_128 - .L_127)
.L_127:
        /*002c*/ 	.word	0x00000000
        /*0030*/ 	.short	0x0002
        /*0032*/ 	.short	0x0010
        /*0034*/ 	.byte	0x00, 0xf5, 0x21, 0x00


	//----- nvinfo : EIATTR_KPARAM_INFO
	.align		4
.L_128:
        /*0038*/ 	.byte	0x04, 0x17
        /*003a*/ 	.short	(.L_130 - .L_129)
.L_129:
        /*003c*/ 	.word	0x00000000
        /*0040*/ 	.short	0x0001
        /*0042*/ 	.short	0x0008
        /*0044*/ 	.byte	0x00, 0xf5, 0x21, 0x00


	//----- nvinfo : EIATTR_KPARAM_INFO
	.align		4
.L_130:
        /*0048*/ 	.byte	0x04, 0x17
        /*004a*/ 	.short	(.L_132 - .L_131)
.L_131:
        /*004c*/ 	.word	0x00000000
        /*0050*/ 	.short	0x0000
        /*0052*/ 	.short	0x0000
        /*0054*/ 	.byte	0x00, 0xf5, 0x21, 0x00


	//----- nvinfo : EIATTR_SPARSE_MMA_MASK
	.align		4
.L_132:
        /*0058*/ 	.byte	0x03, 0x50
        /*005a*/ 	.short	0x0000


	//----- nvinfo : EIATTR_MAXREG_COUNT
	.align		4
        /*005c*/ 	.byte	0x03, 0x1b
        /*005e*/ 	.short	0x00ff


	//----- nvinfo : EIATTR_NUM_BARRIERS
	.align		4
        /*0060*/ 	.byte	0x02, 0x4c
        /*0062*/ 	.byte	0x01
	.zero		1


	//----- nvinfo : EIATTR_MERCURY_ISA_VERSION
	.align		4
        /*0064*/ 	.byte	0x03, 0x5f
        /*0066*/ 	.short	0x0101


	//----- nvinfo : EIATTR_INT_WARP_WIDE_INSTR_OFFSETS
	.align		4
        /*0068*/ 	.byte	0x04, 0x31
        /*006a*/ 	.short	(.L_134 - .L_133)


	//   ....[0]....
.L_133:
        /*006c*/ 	.word	0x00001260


	//   ....[1]....
        /*0070*/ 	.word	0x000012d0


	//   ....[2]....
        /*0074*/ 	.word	0x00001310


	//   ....[3]....
        /*0078*/ 	.word	0x00001350


	//   ....[4]....
        /*007c*/ 	.word	0x00001370


	//   ....[5]....
        /*0080*/ 	.word	0x000013a0


	//   ....[6]....
        /*0084*/ 	.word	0x000013d0


	//   ....[7]....
        /*0088*/ 	.word	0x000013e0


	//----- nvinfo : EIATTR_VRC_CTA_INIT_COUNT
	.align		4
.L_134:
        /*008c*/ 	.byte	0x02, 0x4a
	.zero		1
	.zero		1


	//----- nvinfo : EIATTR_EXIT_INSTR_OFFSETS
	.align		4
        /*0090*/ 	.byte	0x04, 0x1c
        /*0092*/ 	.short	(.L_136 - .L_135)


	//   ....[0]....
.L_135:
        /*0094*/ 	.word	0x000015a0


	//----- nvinfo : EIATTR_CRS_STACK_SIZE
	.align		4
.L_136:
        /*0098*/ 	.byte	0x04, 0x1e
        /*009a*/ 	.short	(.L_138 - .L_137)
.L_137:
        /*009c*/ 	.word	0x00000000


	//----- nvinfo : EIATTR_CBANK_PARAM_SIZE
	.align		4
.L_138:
        /*00a0*/ 	.byte	0x03, 0x19
        /*00a2*/ 	.short	0x0020


	//----- nvinfo : EIATTR_PARAM_CBANK
	.align		4
        /*00a4*/ 	.byte	0x04, 0x0a
        /*00a6*/ 	.short	(.L_140 - .L_139)
	.align		4
.L_139:
        /*00a8*/ 	.word	index@(.nv.constant0._Z16listReduceKernelPiS_Phii)
        /*00ac*/ 	.short	0x0380
        /*00ae*/ 	.short	0x0020


	//----- nvinfo : EIATTR_SW_WAR
	.align		4
.L_140:
        /*00b0*/ 	.byte	0x04, 0x36
        /*00b2*/ 	.short	(.L_142 - .L_141)
.L_141:
        /*00b4*/ 	.word	0x00000008
.L_142:


//--------------------- .nv.info._Z15initQueueVectorPPiS_S0_i --------------------------
	.section	.nv.info._Z15initQueueVectorPPiS_S0_i,"",@"SHT_CUDA_INFO"
	.sectionflags	@""
	.align	4


	//----- nvinfo : EIATTR_CUDA_API_VERSION
	.align		4
        /*0000*/ 	.byte	0x04, 0x37
        /*0002*/ 	.short	(.L_144 - .L_143)
.L_143:
        /*0004*/ 	.word	0x00000082


	//----- nvinfo : EIATTR_KPARAM_INFO
	.align		4
.L_144:
        /*0008*/ 	.byte	0x04, 0x17
        /*000a*/ 	.short	(.L_146 - .L_145)
.L_145:
        /*000c*/ 	.word	0x00000000
        /*0010*/ 	.short	0x0003
        /*0012*/ 	.short	0x0018
        /*0014*/ 	.byte	0x00, 0xf0, 0x11, 0x00


	//----- nvinfo : EIATTR_KPARAM_INFO
	.align		4
.L_146:
        /*0018*/ 	.byte	0x04, 0x17
        /*001a*/ 	.short	(.L_148 - .L_147)
.L_147:
        /*001c*/ 	.word	0x00000000
        /*0020*/ 	.short	0x0002
        /*0022*/ 	.short	0x0010
        /*0024*/ 	.byte	0x00, 0xf5, 0x21, 0x00


	//----- nvinfo : EIATTR_KPARAM_INFO
	.align		4
.L_148:
        /*0028*/ 	.byte	0x04, 0x17
        /*002a*/ 	.short	(.L_150 - .L_149)
.L_149:
        /*002c*/ 	.word	0x00000000
        /*0030*/ 	.short	0x0001
        /*0032*/ 	.short	0x0008
        /*0034*/ 	.byte	0x00, 0xf5, 0x21, 0x00


	//----- nvinfo : EIATTR_KPARAM_INFO
	.align		4
.L_150:
        /*0038*/ 	.byte	0x04, 0x17
        /*003a*/ 	.short	(.L_152 - .L_151)
.L_151:
        /*003c*/ 	.word	0x00000000
        /*0040*/ 	.short	0x0000
        /*0042*/ 	.short	0x0000
        /*0044*/ 	.byte	0x00, 0xf5, 0x21, 0x00


	//----- nvinfo : EIATTR_SPARSE_MMA_MASK
	.align		4
.L_152:
        /*0048*/ 	.byte	0x03, 0x50
        /*004a*/ 	.short	0x0000


	//----- nvinfo : EIATTR_MAXREG_COUNT
	.align		4
        /*004c*/ 	.byte	0x03, 0x1b
        /*004e*/ 	.short	0x00ff


	//----- nvinfo : EIATTR_MERCURY_ISA_VERSION
	.align		4
        /*0050*/ 	.byte	0x03, 0x5f
        /*0052*/ 	.short	0x0101


	//----- nvinfo : EIATTR_VRC_CTA_INIT_COUNT
	.align		4
        /*0054*/ 	.byte	0x02, 0x4a
	.zero		1
	.zero		1


	//----- nvinfo : EIATTR_EXIT_INSTR_OFFSETS
	.align		4
        /*0058*/ 	.byte	0x04, 0x1c
        /*005a*/ 	.short	(.L_154 - .L_153)


	//   ....[0]....
.L_153:
        /*005c*/ 	.word	0x00000050


	//   ....[1]....
        /*0060*/ 	.word	0x00000270


	//----- nvinfo : EIATTR_CBANK_PARAM_SIZE
	.align		4
.L_154:
        /*0064*/ 	.byte	0x03, 0x19
        /*0066*/ 	.short	0x001c


	//----- nvinfo : EIATTR_PARAM_CBANK
	.align		4
        /*0068*/ 	.byte	0x04, 0x0a
        /*006a*/ 	.short	(.L_156 - .L_155)
	.align		4
.L_155:
        /*006c*/ 	.word	index@(.nv.constant0._Z15initQueueVectorPPiS_S0_i)
        /*0070*/ 	.short	0x0380
        /*0072*/ 	.short	0x001c


	//----- nvinfo : EIATTR_SW_WAR
	.align		4
.L_156:
        /*0074*/ 	.byte	0x04, 0x36
        /*0076*/ 	.short	(.L_158 - .L_157)
.L_157:
        /*0078*/ 	.word	0x00000008
.L_158:


//--------------------- .nv.info._Z11initQueueIdPiiS_ii --------------------------
	.section	.nv.info._Z11initQueueIdPiiS_ii,"",@"SHT_CUDA_INFO"
	.sectionflags	@""
	.align	4


	//----- nvinfo : EIATTR_CUDA_API_VERSION
	.align		4
        /*0000*/ 	.byte	0x04, 0x37
        /*0002*/ 	.short	(.L_160 - .L_159)
.L_159:
        /*0004*/ 	.word	0x00000082


	//----- nvinfo : EIATTR_KPARAM_INFO
	.align		4
.L_160:
        /*0008*/ 	.byte	0x04, 0x17
        /*000a*/ 	.short	(.L_162 - .L_161)
.L_161:
        /*000c*/ 	.word	0x00000000
        /*0010*/ 	.short	0x0004
        /*0012*/ 	.short	0x001c
        /*0014*/ 	.byte	0x00, 0xf0, 0x11, 0x00


	//----- nvinfo : EIATTR_KPARAM_INFO
	.align		4
.L_162:
        /*0018*/ 	.byte	0x04, 0x17
        /*001a*/ 	.short	(.L_164 - .L_163)
.L_163:
        /*001c*/ 	.word	0x00000000
        /*0020*/ 	.short	0x0003
        /*0022*/ 	.short	0x0018
        /*0024*/ 	.byte	0x00, 0xf0, 0x11, 0x00


	//----- nvinfo : EIATTR_KPARAM_INFO
	.align		4
.L_164:
        /*0028*/ 	.byte	0x04, 0x17
        /*002a*/ 	.short	(.L_166 - .L_165)
.L_165:
        /*002c*/ 	.word	0x00000000
        /*0030*/ 	.short	0x0002
        /*0032*/ 	.short	0x0010
        /*0034*/ 	.byte	0x00, 0xf5, 0x21, 0x00


	//----- nvinfo : EIATTR_KPARAM_INFO
	.align		4
.L_166:
        /*0038*/ 	.byte	0x04, 0x17
        /*003a*/ 	.short	(.L_168 - .L_167)
.L_167:
        /*003c*/ 	.word	0x00000000
        /*0040*/ 	.short	0x0001
        /*0042*/ 	.short	0x0008
        /*0044*/ 	.byte	0x00, 0xf0, 0x11, 0x00


	//----- nvinfo : EIATTR_KPARAM_INFO
	.align		4
.L_168:
        /*0048*/ 	.byte	0x04, 0x17
        /*004a*/ 	.short	(.L_170 - .L_169)
.L_169:
        /*004c*/ 	.word	0x00000000
        /*0050*/ 	.short	0x0000
        /*0052*/ 	.short	0x0000
        /*0054*/ 	.byte	0x00, 0xf5, 0x21, 0x00


	//----- nvinfo : EIATTR_SPARSE_MMA_MASK
	.align		4
.L_170:
        /*0058*/ 	.byte	0x03, 0x50
        /*005a*/ 	.short	0x0000


	//----- nvinfo : EIATTR_MAXREG_COUNT
	.align		4
        /*005c*/ 	.byte	0x03, 0x1b
        /*005e*/ 	.short	0x00ff


	//----- nvinfo : EIATTR_MERCURY_ISA_VERSION
	.align		4
        /*0060*/ 	.byte	0x03, 0x5f
        /*0062*/ 	.short	0x0101


	//----- nvinfo : EIATTR_VRC_CTA_INIT_COUNT
	.align		4
        /*0064*/ 	.byte	0x02, 0x4a
	.zero		1
	.zero		1


	//----- nvinfo : EIATTR_EXIT_INSTR_OFFSETS
	.align		4
        /*0068*/ 	.byte	0x04, 0x1c
        /*006a*/ 	.short	(.L_172 - .L_171)


	//   ....[0]....
.L_171:
        /*006c*/ 	.word	0x00000030


	//   ....[1]....
        /*0070*/ 	.word	0x000001e0


	//----- nvinfo : EIATTR_CBANK_PARAM_SIZE
	.align		4
.L_172:
        /*0074*/ 	.byte	0x03, 0x19
        /*0076*/ 	.short	0x0020


	//----- nvinfo : EIATTR_PARAM_CBANK
	.align		4
        /*0078*/ 	.byte	0x04, 0x0a
        /*007a*/ 	.short	(.L_174 - .L_173)
	.align		4
.L_173:
        /*007c*/ 	.word	index@(.nv.constant0._Z11initQueueIdPiiS_ii)
        /*0080*/ 	.short	0x0380
        /*0082*/ 	.short	0x0020


	//----- nvinfo : EIATTR_SW_WAR
	.align		4
.L_174:
        /*0084*/ 	.byte	0x04, 0x36
        /*0086*/ 	.short	(.L_176 - .L_175)
.L_175:
        /*0088*/ 	.word	0x00000008
.L_176:


//--------------------- .nv.info._Z9initQueuePiiS_i --------------------------
	.section	.nv.info._Z9initQueuePiiS_i,"",@"SHT_CUDA_INFO"
	.sectionflags	@""
	.align	4


	//----- nvinfo : EIATTR_CUDA_API_VERSION
	.align		4
        /*0000*/ 	.byte	0x04, 0x37
        /*0002*/ 	.short	(.L_178 - .L_177)
.L_177:
        /*0004*/ 	.word	0x00000082


	//----- nvinfo : EIATTR_KPARAM_INFO
	.align		4
.L_178:
        /*0008*/ 	.byte	0x04, 0x17
        /*000a*/ 	.short	(.L_180 - .L_179)
.L_179:
        /*000c*/ 	.word	0x00000000
        /*0010*/ 	.short	0x0003
        /*0012*/ 	.short	0x0018
        /*0014*/ 	.byte	0x00, 0xf0, 0x11, 0x00


	//----- nvinfo : EIATTR_KPARAM_INFO
	.align		4
.L_180:
        /*0018*/ 	.byte	0x04, 0x17
        /*001a*/ 	.short	(.L_182 - .L_181)
.L_181:
        /*001c*/ 	.word	0x00000000
        /*0020*/ 	.short	0x0002
        /*0022*/ 	.short	0x0010
        /*0024*/ 	.byte	0x00, 0xf5, 0x21, 0x00


	//----- nvinfo : EIATTR_KPARAM_INFO
	.align		4
.L_182:
        /*0028*/ 	.byte	0x04, 0x17
        /*002a*/ 	.short	(.L_184 - .L_183)
.L_183:
        /*002c*/ 	.word	0x00000000
        /*0030*/ 	.short	0x0001
        /*0032*/ 	.short	0x0008
        /*0034*/ 	.byte	0x00, 0xf0, 0x11, 0x00


	//----- nvinfo : EIATTR_KPARAM_INFO
	.align		4
.L_184:
        /*0038*/ 	.byte	0x04, 0x17
        /*003a*/ 	.short	(.L_186 - .L_185)
.L_185:
        /*003c*/ 	.word	0x00000000
        /*0040*/ 	.short	0x0000
        /*0042*/ 	.short	0x0000
        /*0044*/ 	.byte	0x00, 0xf5, 0x21, 0x00


	//----- nvinfo : EIATTR_SPARSE_MMA_MASK
	.align		4
.L_186:
        /*0048*/ 	.byte	0x03, 0x50
        /*004a*/ 	.short	0x0000


	//----- nvinfo : EIATTR_MAXREG_COUNT
	.align		4
        /*004c*/ 	.byte	0x03, 0x1b
        /*004e*/ 	.short	0x00ff


	//----- nvinfo : EIATTR_MERCURY_ISA_VERSION
	.align		4
        /*0050*/ 	.byte	0x03, 0x5f
        /*0052*/ 	.short	0x0101


	//----- nvinfo : EIATTR_VRC_CTA_INIT_COUNT
	.align		4
        /*0054*/ 	.byte	0x02, 0x4a
	.zero		1
	.zero		1


	//----- nvinfo : EIATTR_EXIT_INSTR_OFFSETS
	.align		4
        /*0058*/ 	.byte	0x04, 0x1c
        /*005a*/ 	.short	(.L_188 - .L_187)


	//   ....[0]....
.L_187:
        /*005c*/ 	.word	0x00000030


	//   ....[1]....
        /*0060*/ 	.word	0x00000170


	//----- nvinfo : EIATTR_CBANK_PARAM_SIZE
	.align		4
.L_188:
        /*0064*/ 	.byte	0x03, 0x19
        /*0066*/ 	.short	0x001c


	//----- nvinfo : EIATTR_PARAM_CBANK
	.align		4
        /*0068*/ 	.byte	0x04, 0x0a
        /*006a*/ 	.short	(.L_190 - .L_189)
	.align		4
.L_189:
        /*006c*/ 	.word	index@(.nv.constant0._Z9initQueuePiiS_i)
        /*0070*/ 	.short	0x0380
        /*0072*/ 	.short	0x001c


	//----- nvinfo : EIATTR_SW_WAR
	.align		4
.L_190:
        /*0074*/ 	.byte	0x04, 0x36
        /*0076*/ 	.short	(.L_192 - .L_191)
.L_191:
        /*0078*/ 	.word	0x00000008
.L_192:


//--------------------- .nv.callgraph             --------------------------
	.section	.nv.callgraph,"",@"SHT_CUDA_CALLGRAPH"
	.align	4
	.sectionentsize	8
	.align		4
        /*0000*/ 	.word	0x00000000
	.align		4
        /*0004*/ 	.word	0xffffffff
	.align		4
        /*0008*/ 	.word	0x00000000
	.align		4
        /*000c*/ 	.word	0xfffffffe
	.align		4
        /*0010*/ 	.word	0x00000000
	.align		4
        /*0014*/ 	.word	0xfffffffd
	.align		4
        /*0018*/ 	.word	0x00000000
	.align		4
        /*001c*/ 	.word	0xfffffffc


//--------------------- .nv.constant4             --------------------------
	.section	.nv.constant4,"a",@progbits
	.align	8
	.align		8
.nv.constant4:
        /*0000*/ 	.dword	inQueueSize
	.align		8
        /*0008*/ 	.dword	inQueuePtr1
	.align		8
        /*0010*/ 	.dword	inQueueHead
	.align		8
        /*0018*/ 	.dword	outQueueMaxSize
	.align		8
        /*0020*/ 	.dword	outQueueHead
	.align		8
        /*0028*/ 	.dword	outQueuePtr2
	.align		8
        /*0030*/ 	.dword	curInQueue
	.align		8
        /*0038*/ 	.dword	curOutQueue
	.align		8
        /*0040*/ 	.dword	totalInserts


//--------------------- .text._Z23morphReconKernelSpeedupPiS_Phiii --------------------------
	.section	.text._Z23morphReconKernelSpeedupPiS_Phiii,"ax",@progbits
	.align	128
        .global         _Z23morphReconKernelSpeedupPiS_Phiii
        .type           _Z23morphReconKernelSpeedupPiS_Phiii,@function
        .size           _Z23morphReconKernelSpeedupPiS_Phiii,(.L_x_95 - _Z23morphReconKernelSpeedupPiS_Phiii)
        .other          _Z23morphReconKernelSpeedupPiS_Phiii,@"STO_CUDA_ENTRY STV_DEFAULT"
_Z23morphReconKernelSpeedupPiS_Phiii:
.text._Z23morphReconKernelSpeedupPiS_Phiii:
[----:B------:R-:W-:Y:S08]  /*0000*/  LDC R1, c[0x0][0x37c] ;  /* 0x0000df00ff017b82 */ /* 0x000ff00000000800 */
[----:B------:R-:W0:Y:S01]  /*0010*/  S2UR UR26, SR_CTAID.X ;  /* 0x00000000001a79c3 */ /* 0x000e220000002500 */
[----:B------:R-:W0:Y:S01]  /*0020*/  LDCU.64 UR6, c[0x4][0x8] ;  /* 0x01000100ff0677ac */ /* 0x000e220008000a00 */
[----:B------:R-:W1:Y:S01]  /*0030*/  LDCU.64 UR24, c[0x0][0x358] ;  /* 0x00006b00ff1877ac */ /* 0x000e620008000a00 */
[----:B------:R-:W2:Y:S01]  /*0040*/  LDCU.64 UR8, c[0x4][0x30] ;  /* 0x01000600ff0877ac */ /* 0x000ea20008000a00 */
[----:B------:R-:W3:Y:S01]  /*0050*/  LDCU.64 UR10, c[0x4][0x28] ;  /* 0x01000500ff0a77ac */ /* 0x000ee20008000a00 */
[----:B------:R-:W4:Y:S01]  /*0060*/  LDCU.64 UR12, c[0x4][0x38] ;  /* 0x01000700ff0c77ac */ /* 0x000f220008000a00 */
[----:B------:R-:W5:Y:S01]  /*0070*/  S2R R9, SR_CgaCtaId ;  /* 0x0000000000097919 */ /* 0x000f620000008800 */
[----:B------:R-:W5:Y:S01]  /*0080*/  LDCU.64 UR14, c[0x4][0x20] ;  /* 0x01000400ff0e77ac */ /* 0x000f620008000a00 */
[----:B0-----:R-:W-:Y:S01]  /*0090*/  UIMAD.WIDE.U32 UR6, UR26, 0x8, UR6 ;  /* 0x000000081a0678a5 */ /* 0x001fe2000f8e0006 */
[----:B------:R-:W0:Y:S01]  /*00a0*/  S2R R11, SR_TID.X ;  /* 0x00000000000b7919 */ /* 0x000e220000002100 */
[----:B------:R-:W5:Y:S04]  /*00b0*/  LDCU.64 UR16, c[0x4][0x10] ;  /* 0x01000200ff1077ac */ /* 0x000f680008000a00 */
[----:B------:R-:W-:Y:S01]  /*00c0*/  IMAD.U32 R2, RZ, RZ, UR6 ;  /* 0x00000006ff027e24 */ /* 0x000fe2000f8e00ff */
[----:B------:R-:W5:Y:S01]  /*00d0*/  LDCU.64 UR18, c[0x4][URZ] ;  /* 0x01000000ff1277ac */ /* 0x000f620008000a00 */
[----:B------:R-:W-:Y:S01]  /*00e0*/  IMAD.U32 R3, RZ, RZ, UR7 ;  /* 0x00000007ff037e24 */ /* 0x000fe2000f8e00ff */
[----:B------:R-:W0:Y:S05]  /*00f0*/  LDCU.64 UR20, c[0x4][0x40] ;  /* 0x01000800ff1477ac */ /* 0x000e2a0008000a00 */
[----:B-1----:R-:W4:Y:S01]  /*0100*/  LDG.E.64 R2, desc[UR24][R2.64] ;  /* 0x0000001802027981 */ /* 0x002f22000c1e1b00 */
[----:B--2---:R-:W-:-:S02]  /*0110*/  UIMAD.WIDE.U32 UR8, UR26, 0x8, UR8 ;  /* 0x000000081a0878a5 */ /* 0x004fc4000f8e0008 */
[----:B---3--:R-:W-:Y:S01]  /*0120*/  UIMAD.WIDE.U32 UR10, UR26, 0x8, UR10 ;  /* 0x000000081a0a78a5 */ /* 0x008fe2000f8e000a */
[----:B------:R-:W1:Y:S03]  /*0130*/  LDCU UR5, c[0x0][0x398] ;  /* 0x00007300ff0577ac */ /* 0x000e660008000800 */
[----:B------:R-:W-:Y:S02]  /*0140*/  IMAD.U32 R6, RZ, RZ, UR8 ;  /* 0x00000008ff067e24 */ /* 0x000fe4000f8e00ff */
[----:B------:R-:W-:Y:S02]  /*0150*/  IMAD.U32 R7, RZ, RZ, UR9 ;  /* 0x00000009ff077e24 */ /* 0x000fe4000f8e00ff */
[----:B------:R-:W-:Y:S02]  /*0160*/  IMAD.U32 R4, RZ, RZ, UR10 ;  /* 0x0000000aff047e24 */ /* 0x000fe4000f8e00ff */
[----:B------:R-:W-:Y:S01]  /*0170*/  IMAD.U32 R5, RZ, RZ, UR11 ;  /* 0x0000000bff057e24 */ /* 0x000fe2000f8e00ff */
[----:B----4-:R2:W-:Y:S05]  /*0180*/  STG.E.64 desc[UR24][R6.64], R2 ;  /* 0x0000000206007986 */ /* 0x0105ea000c101b18 */
[----:B------:R-:W3:Y:S01]  /*0190*/  LDG.E.64 R4, desc[UR24][R4.64] ;  /* 0x0000001804047981 */ /* 0x000ee2000c1e1b00 */
[----:B------:R-:W-:Y:S01]  /*01a0*/  UIMAD.WIDE.U32 UR12, UR26, 0x8, UR12 ;  /* 0x000000081a0c78a5 */ /* 0x000fe2000f8e000c */
[----:B------:R-:W-:Y:S01]  /*01b0*/  MOV R0, 0x400 ;  /* 0x0000040000007802 */ /* 0x000fe20000000f00 */
[----:B------:R-:W4:Y:S03]  /*01c0*/  LDCU UR27, c[0x0][0x360] ;  /* 0x00006c00ff1b77ac */ /* 0x000f260008000800 */
[----:B-----5:R-:W-:Y:S01]  /*01d0*/  LEA R0, R9, R0, 0x18 ;  /* 0x0000000009007211 */ /* 0x020fe200078ec0ff */
[----:B------:R-:W-:-:S02]  /*01e0*/  UIMAD.WIDE.U32 UR14, UR26, 0x4, UR14 ;  /* 0x000000041a0e78a5 */ /* 0x000fc4000f8e000e */
[----:B------:R-:W-:Y:S01]  /*01f0*/  UIMAD.WIDE.U32 UR16, UR26, 0x4, UR16 ;  /* 0x000000041a1078a5 */ /* 0x000fe2000f8e0010 */
[----:B--2---:R-:W-:Y:S01]  /*0200*/  IMAD.U32 R2, RZ, RZ, UR12 ;  /* 0x0000000cff027e24 */ /* 0x004fe2000f8e00ff */
[----:B------:R-:W-:Y:S01]  /*0210*/  UIMAD.WIDE.U32 UR18, UR26, 0x4, UR18 ;  /* 0x000000041a1278a5 */ /* 0x000fe2000f8e0012 */
[----:B------:R-:W-:Y:S01]  /*0220*/  IMAD.U32 R3, RZ, RZ, UR13 ;  /* 0x0000000dff037e24 */ /* 0x000fe2000f8e00ff */
[----:B0-----:R-:W-:Y:S01]  /*0230*/  UIMAD.WIDE.U32 UR20, UR26, 0x4, UR20 ;  /* 0x000000041a1478a5 */ /* 0x001fe2000f8e0014 */
[----:B------:R-:W-:Y:S01]  /*0240*/  IMAD R0, R11, 0x24, R0 ;  /* 0x000000240b007824 */ /* 0x000fe200078e0200 */
[----:B-1----:R-:W-:Y:S01]  /*0250*/  UIADD3 UR5, UPT, UPT, UR5, -0x1, URZ ;  /* 0xffffffff05057890 */ /* 0x002fe2000fffe0ff */
[----:B------:R-:W-:Y:S01]  /*0260*/  UMOV UR4, URZ ;  /* 0x000000ff00047c82 */ /* 0x000fe20008000000 */
[----:B---3--:R0:W-:Y:S01]  /*0270*/  STG.E.64 desc[UR24][R2.64], R4 ;  /* 0x0000000402007986 */ /* 0x0081e2000c101b18 */
[----:B----4-:R-:W-:Y:S09]  /*0280*/  BAR.SYNC.DEFER_BLOCKING 0x0 ;  /* 0x0000000000007b1d */ /* 0x010ff20000010000 */
.L_x_25:
[----:B0-----:R-:W0:Y:S01]  /*0290*/  S2R R3, SR_TID.X ;  /* 0x0000000000037919 */ /* 0x001e220000002100 */
[----:B------:R-:W-:Y:S05]  /*02a0*/  YIELD ;  /* 0x0000000000007946 */ /* 0x000fea0003800000 */
[----:B------:R-:W1:Y:S01]  /*02b0*/  S2UR UR23, SR_CgaCtaId ;  /* 0x00000000001779c3 */ /* 0x000e620000008800 */
[----:B--2---:R2:W-:Y:S01]  /*02c0*/  STS [R0], RZ ;  /* 0x000000ff00007388 */ /* 0x0045e20000000800 */
[----:B------:R-:W-:Y:S02]  /*02d0*/  UMOV UR22, 0x400 ;  /* 0x0000040000167882 */ /* 0x000fe40000000000 */
[----:B-1----:R-:W-:Y:S01]  /*02e0*/  ULEA UR22, UR23, UR22, 0x18 ;  /* 0x0000001617167291 */ /* 0x002fe2000f8ec0ff */
[----:B0-----:R-:W-:-:S05]  /*02f0*/  ISETP.NE.AND P1, PT, R3, RZ, PT ;  /* 0x000000ff0300720c */ /* 0x001fca0003f25270 */
[----:B--234-:R-:W-:-:S08]  /*0300*/  IMAD.U32 R4, RZ, RZ, UR22 ;  /* 0x00000016ff047e24 */ /* 0x01cfd0000f8e00ff */
.L_x_4:
[----:B0123--:R-:W-:Y:S01]  /*0310*/  MOV R6, UR16 ;  /* 0x0000001000067c02 */ /* 0x00ffe20008000f00 */
[----:B------:R-:W-:Y:S01]  /*0320*/  IMAD.U32 R7, RZ, RZ, UR17 ;  /* 0x00000011ff077e24 */ /* 0x000fe2000f8e00ff */
[----:B------:R-:W-:Y:S05]  /*0330*/  YIELD ;  /* 0x0000000000007946 */ /* 0x000fea0003800000 */
[----:B------:R0:W-:Y:S01]  /*0340*/  STS [R4+0x2400], RZ ;  /* 0x002400ff04007388 */ /* 0x0001e20000000800 */
[----:B------:R-:W-:Y:S02]  /*0350*/  IMAD.U32 R8, RZ, RZ, UR16 ;  /* 0x00000010ff087e24 */ /* 0x000fe4000f8e00ff */
[----:B------:R-:W-:Y:S01]  /*0360*/  IMAD.U32 R9, RZ, RZ, UR17 ;  /* 0x00000011ff097e24 */ /* 0x000fe2000f8e00ff */
[----:B------:R-:W2:Y:S01]  /*0370*/  LDG.E.STRONG.SYS R6, desc[UR24][R6.64] ;  /* 0x0000001806067981 */ /* 0x000ea2000c1f5900 */
[----:B------:R-:W-:Y:S05]  /*0380*/  WARPSYNC.ALL ;  /* 0x0000000000007948 */ /* 0x000fea0003800000 */
[----:B------:R-:W-:Y:S06]  /*0390*/  BAR.SYNC.DEFER_BLOCKING 0x0 ;  /* 0x0000000000007b1d */ /* 0x000fec0000010000 */
[----:B------:R-:W3:Y:S01]  /*03a0*/  @!P1 LDG.E.STRONG.SYS R8, desc[UR24][R8.64] ;  /* 0x0000001808089981 */ /* 0x000ee2000c1f5900 */
[----:B------:R-:W-:-:S02]  /*03b0*/  IMAD.U32 R10, RZ, RZ, UR16 ;  /* 0x00000010ff0a7e24 */ /* 0x000fc4000f8e00ff */
[----:B------:R-:W-:Y:S02]  /*03c0*/  IMAD.U32 R11, RZ, RZ, UR17 ;  /* 0x00000011ff0b7e24 */ /* 0x000fe4000f8e00ff */
[----:B------:R-:W-:Y:S02]  /*03d0*/  IMAD.U32 R12, RZ, RZ, UR18 ;  /* 0x00000012ff0c7e24 */ /* 0x000fe4000f8e00ff */
[----:B------:R-:W-:Y:S02]  /*03e0*/  IMAD.U32 R13, RZ, RZ, UR19 ;  /* 0x00000013ff0d7e24 */ /* 0x000fe4000f8e00ff */
[----:B---3--:R-:W-:-:S05]  /*03f0*/  @!P1 VIADD R19, R8, UR27 ;  /* 0x0000001b08139c36 */ /* 0x008fca0008000000 */
[----:B------:R-:W-:Y:S04]  /*0400*/  @!P1 STG.E.STRONG.SYS desc[UR24][R10.64], R19 ;  /* 0x000000130a009986 */ /* 0x000fe8000c115918 */
[----:B------:R-:W3:Y:S01]  /*0410*/  LDG.E.STRONG.SYS R12, desc[UR24][R12.64] ;  /* 0x000000180c0c7981 */ /* 0x000ee2000c1f5900 */
[----:B--2---:R-:W-:Y:S01]  /*0420*/  IADD3 R17, PT, PT, R6, R3, RZ ;  /* 0x0000000306117210 */ /* 0x004fe20007ffe0ff */
[----:B------:R-:W-:Y:S02]  /*0430*/  IMAD.U32 R14, RZ, RZ, UR8 ;  /* 0x00000008ff0e7e24 */ /* 0x000fe4000f8e00ff */
[----:B------:R-:W-:Y:S01]  /*0440*/  IMAD.U32 R15, RZ, RZ, UR9 ;  /* 0x00000009ff0f7e24 */ /* 0x000fe2000f8e00ff */
[----:B------:R-:W1:Y:S01]  /*0450*/  S2UR UR23, SR_CgaCtaId ;  /* 0x00000000001779c3 */ /* 0x000e620000008800 */
[----:B---3--:R-:W-:-:S13]  /*0460*/  ISETP.GE.AND P0, PT, R17, R12, PT ;  /* 0x0000000c1100720c */ /* 0x008fda0003f06270 */
[----:B0-----:R-:W2:Y:S01]  /*0470*/  @!P0 LDG.E.64 R4, desc[UR24][R14.64] ;  /* 0x000000180e048981 */ /* 0x001ea2000c1e1b00 */
[----:B------:R-:W-:Y:S01]  /*0480*/  UMOV UR22, 0x400 ;  /* 0x0000040000167882 */ /* 0x000fe20000000000 */
[----:B------:R-:W-:Y:S01]  /*0490*/  IMAD.MOV.U32 R2, RZ, RZ, -0x1 ;  /* 0xffffffffff027424 */ /* 0x000fe200078e00ff */
[----:B-1----:R-:W-:Y:S01]  /*04a0*/  ULEA UR22, UR23, UR22, 0x18 ;  /* 0x0000001617167291 */ /* 0x002fe2000f8ec0ff */
[----:B------:R-:W-:Y:S02]  /*04b0*/  @!P0 IMAD.MOV.U32 R8, RZ, RZ, 0x1 ;  /* 0x00000001ff088424 */ /* 0x000fe400078e00ff */
[----:B--2---:R-:W-:-:S05]  /*04c0*/  @!P0 IMAD.WIDE R6, R17, 0x4, R4 ;  /* 0x0000000411068825 */ /* 0x004fca00078e0204 */
[----:B------:R0:W5:Y:S01]  /*04d0*/  @!P0 LD.E.STRONG.SYS R2, desc[UR24][R6.64] ;  /* 0x0000001806028980 */ /* 0x000162000c115900 */
[----:B------:R-:W-:-:S03]  /*04e0*/  IMAD.U32 R4, RZ, RZ, UR22 ;  /* 0x00000016ff047e24 */ /* 0x000fc6000f8e00ff */
[----:B------:R-:W-:Y:S01]  /*04f0*/  @!P0 STS [UR22+0x2400], R8 ;  /* 0x00240008ff008988 */ /* 0x000fe20008000816 */
[----:B------:R-:W-:Y:S06]  /*0500*/  BAR.SYNC.DEFER_BLOCKING 0x0 ;  /* 0x0000000000007b1d */ /* 0x000fec0000010000 */
[----:B------:R-:W1:Y:S02]  /*0510*/  LDS R5, [R4+0x2400] ;  /* 0x0024000004057984 */ /* 0x000e640000000800 */
[----:B-1----:R-:W-:-:S13]  /*0520*/  ISETP.NE.AND P0, PT, R5, RZ, PT ;  /* 0x000000ff0500720c */ /* 0x002fda0003f05270 */
[----:B0-----:R-:W-:Y:S05]  /*0530*/  @P0 BRA `(.L_x_0) ;  /* 0x0000000400580947 */ /* 0x001fea0003800000 */
[----:B------:R-:W-:Y:S02]  /*0540*/  IMAD.U32 R6, RZ, RZ, UR14 ;  /* 0x0000000eff067e24 */ /* 0x000fe4000f8e00ff */
[----:B------:R-:W-:-:S05]  /*0550*/  IMAD.U32 R7, RZ, RZ, UR15 ;  /* 0x0000000fff077e24 */ /* 0x000fca000f8e00ff */
[----:B------:R-:W2:Y:S01]  /*0560*/  LDG.E.STRONG.SYS R6, desc[UR24][R6.64] ;  /* 0x0000001806067981 */ /* 0x000ea2000c1f5900 */
[----:B-----5:R-:W-:Y:S01]  /*0570*/  IMAD.MOV.U32 R2, RZ, RZ, -0x2 ;  /* 0xfffffffeff027424 */ /* 0x020fe200078e00ff */
[----:B--2---:R-:W-:-:S13]  /*0580*/  ISETP.NE.AND P0, PT, R6, RZ, PT ;  /* 0x000000ff0600720c */ /* 0x004fda0003f05270 */
[----:B------:R-:W-:Y:S05]  /*0590*/  @!P0 BRA `(.L_x_0) ;  /* 0x0000000400408947 */ /* 0x000fea0003800000 */
[----:B------:R-:W-:Y:S01]  /*05a0*/  BAR.SYNC.DEFER_BLOCKING 0x0 ;  /* 0x0000000000007b1d */ /* 0x000fe20000010000 */
[----:B------:R-:W-:-:S04]  /*05b0*/  ULOP3.LUT UR22, UR4, 0x1, URZ, 0xc0, !UPT ;  /* 0x0000000104167892 */ /* 0x000fc8000f8ec0ff */
[----:B------:R-:W-:Y:S01]  /*05c0*/  UISETP.NE.U32.AND UP0, UPT, UR22, 0x1, UPT ;  /* 0x000000011600788c */ /* 0x000fe2000bf05070 */
[----:B------:R-:W-:Y:S08]  /*05d0*/  BSSY.RECONVERGENT B0, `(.L_x_1) ;  /* 0x0000049000007945 */ /* 0x000ff00003800200 */
[----:B------:R-:W-:Y:S05]  /*05e0*/  BRA.U !UP0, `(.L_x_2) ;  /* 0x0000000108907547 */ /* 0x000fea000b800000 */
[----:B------:R-:W-:Y:S01]  /*05f0*/  MOV R6, UR10 ;  /* 0x0000000a00067c02 */ /* 0x000fe20008000f00 */
[----:B------:R-:W-:-:S06]  /*0600*/  IMAD.U32 R7, RZ, RZ, UR11 ;  /* 0x0000000bff077e24 */ /* 0x000fcc000f8e00ff */
[----:B------:R-:W2:Y:S01]  /*0610*/  LDG.E.64 R6, desc[UR24][R6.64] ;  /* 0x0000001806067981 */ /* 0x000ea2000c1e1b00 */
[----:B------:R-:W-:Y:S02]  /*0620*/  IMAD.U32 R10, RZ, RZ, UR8 ;  /* 0x00000008ff0a7e24 */ /* 0x000fe4000f8e00ff */
[----:B------:R-:W-:Y:S02]  /*0630*/  IMAD.U32 R11, RZ, RZ, UR9 ;  /* 0x00000009ff0b7e24 */ /* 0x000fe4000f8e00ff */
[----:B------:R-:W-:Y:S02]  /*0640*/  IMAD.U32 R8, RZ, RZ, UR6 ;  /* 0x00000006ff087e24 */ /* 0x000fe4000f8e00ff */
[----:B------:R-:W-:Y:S01]  /*0650*/  IMAD.U32 R9, RZ, RZ, UR7 ;  /* 0x00000007ff097e24 */ /* 0x000fe2000f8e00ff */
[----:B--2---:R2:W-:Y:S05]  /*0660*/  STG.E.64 desc[UR24][R10.64], R6 ;  /* 0x000000060a007986 */ /* 0x0045ea000c101b18 */
[----:B------:R-:W3:Y:S01]  /*0670*/  LDG.E.64 R8, desc[UR24][R8.64] ;  /* 0x0000001808087981 */ /* 0x000ee2000c1e1b00 */
[----:B------:R-:W-:-:S02]  /*0680*/  IMAD.U32 R12, RZ, RZ, UR12 ;  /* 0x0000000cff0c7e24 */ /* 0x000fc4000f8e00ff */
[----:B------:R-:W-:-:S05]  /*0690*/  IMAD.U32 R13, RZ, RZ, UR13 ;  /* 0x0000000dff0d7e24 */ /* 0x000fca000f8e00ff */
[----:B---3--:R2:W-:Y:S01]  /*06a0*/  STG.E.64 desc[UR24][R12.64], R8 ;  /* 0x000000080c007986 */ /* 0x0085e2000c101b18 */
[----:B------:R-:W-:Y:S05]  /*06b0*/  @P1 BRA `(.L_x_3) ;  /* 0x0000000000e81947 */ /* 0x000fea0003800000 */
[----:B--2---:R-:W-:Y:S01]  /*06c0*/  IMAD.U32 R6, RZ, RZ, UR14 ;  /* 0x0000000eff067e24 */ /* 0x004fe2000f8e00ff */
[----:B------:R-:W-:-:S05]  /*06d0*/  MOV R7, UR15 ;  /* 0x0000000f00077c02 */ /* 0x000fca0008000f00 */
[----:B------:R-:W2:Y:S01]  /*06e0*/  LDG.E.STRONG.SYS R5, desc[UR24][R6.64] ;  /* 0x0000001806057981 */ /* 0x000ea2000c1f5900 */
[----:B------:R-:W-:Y:S01]  /*06f0*/  IMAD.U32 R8, RZ, RZ, UR18 ;  /* 0x00000012ff087e24 */ /* 0x000fe2000f8e00ff */
[----:B------:R-:W-:Y:S01]  /*0700*/  MOV R16, UR20 ;  /* 0x0000001400107c02 */ /* 0x000fe20008000f00 */
[----:B------:R-:W-:Y:S02]  /*0710*/  IMAD.U32 R9, RZ, RZ, UR19 ;  /* 0x00000013ff097e24 */ /* 0x000fe4000f8e00ff */
[----:B------:R-:W-:Y:S02]  /*0720*/  IMAD.U32 R10, RZ, RZ, UR14 ;  /* 0x0000000eff0a7e24 */ /* 0x000fe4000f8e00ff */
[----:B------:R-:W-:Y:S02]  /*0730*/  IMAD.U32 R11, RZ, RZ, UR15 ;  /* 0x0000000fff0b7e24 */ /* 0x000fe4000f8e00ff */
[----:B------:R-:W-:Y:S02]  /*0740*/  IMAD.U32 R12, RZ, RZ, UR16 ;  /* 0x00000010ff0c7e24 */ /* 0x000fe4000f8e00ff */
[----:B------:R-:W-:-:S02]  /*0750*/  IMAD.U32 R13, RZ, RZ, UR17 ;  /* 0x00000011ff0d7e24 */ /* 0x000fc4000f8e00ff */
[----:B------:R-:W-:Y:S02]  /*0760*/  IMAD.U32 R14, RZ, RZ, UR18 ;  /* 0x00000012ff0e7e24 */ /* 0x000fe4000f8e00ff */
[----:B------:R-:W-:Y:S02]  /*0770*/  IMAD.U32 R15, RZ, RZ, UR19 ;  /* 0x00000013ff0f7e24 */ /* 0x000fe4000f8e00ff */
[----:B------:R-:W-:Y:S01]  /*0780*/  IMAD.U32 R17, RZ, RZ, UR21 ;  /* 0x00000015ff117e24 */ /* 0x000fe2000f8e00ff */
[----:B--2---:R3:W-:Y:S04]  /*0790*/  STG.E.STRONG.SYS desc[UR24][R8.64], R5 ;  /* 0x0000000508007986 */ /* 0x0047e8000c115918 */
[----:B------:R3:W-:Y:S04]  /*07a0*/  STG.E.STRONG.SYS desc[UR24][R10.64], RZ ;  /* 0x000000ff0a007986 */ /* 0x0007e8000c115918 */
[----:B------:R3:W-:Y:S04]  /*07b0*/  STG.E.STRONG.SYS desc[UR24][R12.64], RZ ;  /* 0x000000ff0c007986 */ /* 0x0007e8000c115918 */
[----:B------:R-:W2:Y:S04]  /*07c0*/  LDG.E.STRONG.SYS R14, desc[UR24][R14.64] ;  /* 0x000000180e0e7981 */ /* 0x000ea8000c1f5900 */
[----:B------:R-:W2:Y:S01]  /*07d0*/  LDG.E.STRONG.SYS R17, desc[UR24][R16.64] ;  /* 0x0000001810117981 */ /* 0x000ea2000c1f5900 */
[----:B------:R-:W-:-:S02]  /*07e0*/  IMAD.U32 R6, RZ, RZ, UR20 ;  /* 0x00000014ff067e24 */ /* 0x000fc4000f8e00ff */
[----:B------:R-:W-:Y:S02]  /*07f0*/  IMAD.U32 R7, RZ, RZ, UR21 ;  /* 0x00000015ff077e24 */ /* 0x000fe4000f8e00ff */
[----:B--2---:R-:W-:-:S05]  /*0800*/  IMAD.IADD R19, R14, 0x1, R17 ;  /* 0x000000010e137824 */ /* 0x004fca00078e0211 */
[----:B------:R3:W-:Y:S01]  /*0810*/  STG.E.STRONG.SYS desc[UR24][R6.64], R19 ;  /* 0x0000001306007986 */ /* 0x0007e2000c115918 */
[----:B------:R-:W-:Y:S05]  /*0820*/  BRA `(.L_x_3) ;  /* 0x00000000008c7947 */ /* 0x000fea0003800000 */
.L_x_2:
[----:B------:R-:W-:Y:S02]  /*0830*/  IMAD.U32 R6, RZ, RZ, UR6 ;  /* 0x00000006ff067e24 */ /* 0x000fe4000f8e00ff */
[----:B------:R-:W-:-:S06]  /*0840*/  IMAD.U32 R7, RZ, RZ, UR7 ;  /* 0x00000007ff077e24 */ /* 0x000fcc000f8e00ff */
[----:B------:R-:W2:Y:S01]  /*0850*/  LDG.E.64 R6, desc[UR24][R6.64] ;  /* 0x0000001806067981 */ /* 0x000ea2000c1e1b00 */
[----:B------:R-:W-:Y:S01]  /*0860*/  IMAD.U32 R10, RZ, RZ, UR8 ;  /* 0x00000008ff0a7e24 */ /* 0x000fe2000f8e00ff */
[----:B------:R-:W-:Y:S01]  /*0870*/  MOV R8, UR10 ;  /* 0x0000000a00087c02 */ /* 0x000fe20008000f00 */
[----:B------:R-:W-:Y:S02]  /*0880*/  IMAD.U32 R11, RZ, RZ, UR9 ;  /* 0x00000009ff0b7e24 */ /* 0x000fe4000f8e00ff */
[----:B------:R-:W-:-:S03]  /*0890*/  IMAD.U32 R9, RZ, RZ, UR11 ;  /* 0x0000000bff097e24 */ /* 0x000fc6000f8e00ff */
[----:B--2---:R0:W-:Y:S04]  /*08a0*/  STG.E.64 desc[UR24][R10.64], R6 ;  /* 0x000000060a007986 */ /* 0x0041e8000c101b18 */
[----:B------:R-:W2:Y:S01]  /*08b0*/  LDG.E.64 R8, desc[UR24][R8.64] ;  /* 0x0000001808087981 */ /* 0x000ea2000c1e1b00 */
[----:B------:R-:W-:Y:S02]  /*08c0*/  IMAD.U32 R12, RZ, RZ, UR12 ;  /* 0x0000000cff0c7e24 */ /* 0x000fe4000f8e00ff */
[----:B------:R-:W-:-:S05]  /*08d0*/  IMAD.U32 R13, RZ, RZ, UR13 ;  /* 0x0000000dff0d7e24 */ /* 0x000fca000f8e00ff */
[----:B--2---:R0:W-:Y:S01]  /*08e0*/  STG.E.64 desc[UR24][R12.64], R8 ;  /* 0x000000080c007986 */ /* 0x0041e2000c101b18 */
[----:B------:R-:W-:Y:S05]  /*08f0*/  @P1 BRA `(.L_x_3) ;  /* 0x0000000000581947 */ /* 0x000fea0003800000 */
[----:B0-----:R-:W-:Y:S02]  /*0900*/  IMAD.U32 R6, RZ, RZ, UR14 ;  /* 0x0000000eff067e24 */ /* 0x001fe4000f8e00ff */
[----:B------:R-:W-:-:S05]  /*0910*/  IMAD.U32 R7, RZ, RZ, UR15 ;  /* 0x0000000fff077e24 */ /* 0x000fca000f8e00ff */
        /* <DEDUP_REMOVED lines=16> */
[----:B------:R-:W-:Y:S01]  /*0a20*/  IMAD.U32 R6, RZ, RZ, UR20 ;  /* 0x00000014ff067e24 */ /* 0x000fe2000f8e00ff */
[----:B------:R-:W-:Y:S01]  /*0a30*/  MOV R7, UR21 ;  /* 0x0000001500077c02 */ /* 0x000fe20008000f00 */
[----:B--2---:R-:W-:-:S05]  /*0a40*/  IMAD.IADD R19, R14, 0x1, R17 ;  /* 0x000000010e137824 */ /* 0x004fca00078e0211 */
[----:B------:R1:W-:Y:S02]  /*0a50*/  STG.E.STRONG.SYS desc[UR24][R6.64], R19 ;  /* 0x0000001306007986 */ /* 0x0003e4000c115918 */
.L_x_3:
[----:B------:R-:W-:Y:S05]  /*0a60*/  BSYNC.RECONVERGENT B0 ;  /* 0x0000000000007941 */ /* 0x000fea0003800200 */
.L_x_1:
[----:B------:R-:W-:Y:S01]  /*0a70*/  BAR.SYNC.DEFER_BLOCKING 0x0 ;  /* 0x0000000000007b1d */ /* 0x000fe20000010000 */
[----:B------:R-:W-:-:S05]  /*0a80*/  UIADD3 UR4, UPT, UPT, UR4, 0x1, URZ ;  /* 0x0000000104047890 */ /* 0x000fca000fffe0ff */
[----:B------:R-:W-:Y:S07]  /*0a90*/  BRA `(.L_x_4) ;  /* 0xfffffff8001c7947 */ /* 0x000fee000383ffff */
.L_x_0:
[----:B------:R-:W0:Y:S01]  /*0aa0*/  LDC R6, c[0x0][0x398] ;  /* 0x0000e600ff067b82 */ /* 0x000e220000000800 */
[----:B-----5:R-:W-:Y:S01]  /*0ab0*/  ISETP.GE.AND P3, PT, R2, RZ, PT ;  /* 0x000000ff0200720c */ /* 0x020fe20003f66270 */
[----:B------:R-:W-:-:S12]  /*0ac0*/  IMAD.MOV.U32 R3, RZ, RZ, RZ ;  /* 0x000000ffff037224 */ /* 0x000fd800078e00ff */
[----:B------:R-:W1:Y:S01]  /*0ad0*/  @P3 LDC.64 R4, c[0x0][0x388] ;  /* 0x0000e200ff043b82 */ /* 0x000e620000000a00 */
[----:B0-----:R-:W-:-:S04]  /*0ae0*/  IABS R11, R6 ;  /* 0x00000006000b7213 */ /* 0x001fc80000000000 */
[----:B------:R-:W0:Y:S01]  /*0af0*/  I2F.RP R7, R11 ;  /* 0x0000000b00077306 */ /* 0x000e220000209400 */
[----:B-1----:R-:W-:-:S07]  /*0b00*/  @P3 IMAD.WIDE.U32 R4, R2, 0x4, R4 ;  /* 0x0000000402043825 */ /* 0x002fce00078e0004 */
[----:B0-----:R-:W0:Y:S01]  /*0b10*/  MUFU.RCP R7, R7 ;  /* 0x0000000700077308 */ /* 0x001e220000001000 */
[----:B------:R1:W5:Y:S01]  /*0b20*/  @P3 LDG.E.U8 R3, desc[UR24][R4.64] ;  /* 0x0000001804033981 */ /* 0x000362000c1e1100 */
[----:B------:R-:W-:Y:S01]  /*0b30*/  BSSY.RECONVERGENT B0, `(.L_x_5) ;  /* 0x000002f000007945 */ /* 0x000fe20003800200 */
[----:B-1----:R-:W-:Y:S01]  /*0b40*/  IABS R4, R2 ;  /* 0x0000000200047213 */ /* 0x002fe20000000000 */
[----:B0-----:R-:W-:-:S04]  /*0b50*/  VIADD R8, R7, 0xffffffe ;  /* 0x0ffffffe07087836 */ /* 0x001fc80000000000 */
[----:B------:R0:W1:Y:S02]  /*0b60*/  F2I.FTZ.U32.TRUNC.NTZ R9, R8 ;  /* 0x0000000800097305 */ /* 0x000064000021f000 */
[----:B0-----:R-:W-:Y:S02]  /*0b70*/  IMAD.MOV.U32 R8, RZ, RZ, RZ ;  /* 0x000000ffff087224 */ /* 0x001fe400078e00ff */
[----:B-1----:R-:W-:-:S04]  /*0b80*/  IMAD.MOV R10, RZ, RZ, -R9 ;  /* 0x000000ffff0a7224 */ /* 0x002fc800078e0a09 */
[----:B------:R-:W-:-:S04]  /*0b90*/  IMAD R13, R10, R11, RZ ;  /* 0x0000000b0a0d7224 */ /* 0x000fc800078e02ff */
[----:B------:R-:W-:-:S06]  /*0ba0*/  IMAD.HI.U32 R9, R9, R13, R8 ;  /* 0x0000000d09097227 */ /* 0x000fcc00078e0008 */
[----:B------:R-:W-:-:S04]  /*0bb0*/  IMAD.HI.U32 R5, R9, R4, RZ ;  /* 0x0000000409057227 */ /* 0x000fc800078e00ff */
[----:B------:R-:W-:-:S04]  /*0bc0*/  IMAD.MOV R7, RZ, RZ, -R5 ;  /* 0x000000ffff077224 */ /* 0x000fc800078e0a05 */
[----:B------:R-:W-:-:S05]  /*0bd0*/  IMAD R4, R11, R7, R4 ;  /* 0x000000070b047224 */ /* 0x000fca00078e0204 */
[----:B------:R-:W-:-:S13]  /*0be0*/  ISETP.GT.U32.AND P1, PT, R11, R4, PT ;  /* 0x000000040b00720c */ /* 0x000fda0003f24070 */
[----:B------:R-:W-:Y:S01]  /*0bf0*/  @!P1 IMAD.IADD R4, R4, 0x1, -R11 ;  /* 0x0000000104049824 */ /* 0x000fe200078e0a0b */
[----:B------:R-:W-:Y:S02]  /*0c00*/  @!P1 IADD3 R5, PT, PT, R5, 0x1, RZ ;  /* 0x0000000105059810 */ /* 0x000fe40007ffe0ff */
[----:B------:R-:W-:Y:S02]  /*0c10*/  ISETP.NE.AND P1, PT, R6, RZ, PT ;  /* 0x000000ff0600720c */ /* 0x000fe40003f25270 */
[----:B------:R-:W-:Y:S02]  /*0c20*/  ISETP.GE.U32.AND P0, PT, R4, R11, PT ;  /* 0x0000000b0400720c */ /* 0x000fe40003f06070 */
[----:B------:R-:W-:-:S04]  /*0c30*/  LOP3.LUT R4, R2, R6, RZ, 0x3c, !PT ;  /* 0x0000000602047212 */ /* 0x000fc800078e3cff */
[----:B------:R-:W-:-:S07]  /*0c40*/  ISETP.GE.AND P2, PT, R4, RZ, PT ;  /* 0x000000ff0400720c */ /* 0x000fce0003f46270 */
[----:B------:R-:W-:-:S06]  /*0c50*/  @P0 VIADD R5, R5, 0x1 ;  /* 0x0000000105050836 */ /* 0x000fcc0000000000 */
[----:B------:R-:W-:Y:S01]  /*0c60*/  @!P2 IMAD.MOV R5, RZ, RZ, -R5 ;  /* 0x000000ffff05a224 */ /* 0x000fe200078e0a05 */
[----:B------:R-:W-:Y:S02]  /*0c70*/  ISETP.GT.AND P2, PT, R2, -0x1, PT ;  /* 0xffffffff0200780c */ /* 0x000fe40003f44270 */
[----:B------:R-:W-:-:S04]  /*0c80*/  @!P1 LOP3.LUT R5, RZ, R6, RZ, 0x33, !PT ;  /* 0x00000006ff059212 */ /* 0x000fc800078e33ff */
[----:B------:R-:W-:Y:S01]  /*0c90*/  ISETP.GT.AND P0, PT, R5, RZ, P2 ;  /* 0x000000ff0500720c */ /* 0x000fe20001704270 */
[----:B------:R-:W-:-:S04]  /*0ca0*/  IMAD.MOV R7, RZ, RZ, -R5 ;  /* 0x000000ffff077224 */ /* 0x000fc800078e0a05 */
[----:B------:R-:W-:-:S08]  /*0cb0*/  IMAD R4, R6, R7, R2 ;  /* 0x0000000706047224 */ /* 0x000fd000078e0202 */
[----:B------:R-:W-:Y:S05]  /*0cc0*/  @!P0 BRA `(.L_x_6) ;  /* 0x0000000000548947 */ /* 0x000fea0003800000 */
[----:B------:R-:W0:Y:S01]  /*0cd0*/  LDC.64 R10, c[0x0][0x388] ;  /* 0x0000e200ff0a7b82 */ /* 0x000e220000000a00 */
[----:B------:R-:W1:Y:S01]  /*0ce0*/  LDCU.64 UR22, c[0x0][0x390] ;  /* 0x00007200ff1677ac */ /* 0x000e620008000a00 */
[----:B------:R-:W-:-:S04]  /*0cf0*/  VIADD R7, R5, 0xffffffff ;  /* 0xffffffff05077836 */ /* 0x000fc80000000000 */
[----:B------:R-:W-:-:S05]  /*0d00*/  IMAD R14, R7, R6, R4 ;  /* 0x00000006070e7224 */ /* 0x000fca00078e0204 */
[----:B-1----:R-:W-:-:S04]  /*0d10*/  IADD3 R8, P1, PT, R14, UR22, RZ ;  /* 0x000000160e087c10 */ /* 0x002fc8000ff3e0ff */
[C---:B------:R-:W-:Y:S01]  /*0d20*/  LEA.HI.X.SX32 R9, R14.reuse, UR23, 0x1, P1 ;  /* 0x000000170e097c11 */ /* 0x040fe200088f0eff */
[----:B0-----:R-:W-:-:S04]  /*0d30*/  IMAD.WIDE R10, R14, 0x4, R10 ;  /* 0x000000040e0a7825 */ /* 0x001fc800078e020a */
[----:B------:R-:W2:Y:S04]  /*0d40*/  LDG.E.U8 R8, desc[UR24][R8.64] ;  /* 0x0000001808087981 */ /* 0x000ea8000c1e1100 */
[----:B------:R-:W3:Y:S02]  /*0d50*/  LDG.E R7, desc[UR24][R10.64] ;  /* 0x000000180a077981 */ /* 0x000ee4000c1e1900 */
[----:B---3--:R-:W-:-:S04]  /*0d60*/  LOP3.LUT R12, R7, 0xff, RZ, 0xc0, !PT ;  /* 0x000000ff070c7812 */ /* 0x008fc800078ec0ff */
[----:B--2---:R-:W-:-:S04]  /*0d70*/  ISETP.NE.AND P1, PT, R8, R12, PT ;  /* 0x0000000c0800720c */ /* 0x004fc80003f25270 */
[----:B-----5:R-:W-:-:S13]  /*0d80*/  ISETP.GE.U32.OR P1, PT, R12, R3, !P1 ;  /* 0x000000030c00720c */ /* 0x020fda0004f26470 */
[----:B------:R-:W-:Y:S05]  /*0d90*/  @P1 BRA `(.L_x_6) ;  /* 0x0000000000201947 */ /* 0x000fea0003800000 */
[----:B------:R-:W-:-:S05]  /*0da0*/  VIMNMX.U32 R7, PT, PT, R8, R3, PT ;  /* 0x0000000308077248 */ /* 0x000fca0003fe0000 */
[----:B------:R-:W-:Y:S01]  /*0db0*/  REDG.E.MAX.S32.STRONG.GPU desc[UR24][R10.64], R7 ;  /* 0x000000070a00798e */ /* 0x000fe2000d12e318 */
[----:B------:R-:W-:-:S13]  /*0dc0*/  ISETP.GE.AND P1, PT, R14, 0x1, PT ;  /* 0x000000010e00780c */ /* 0x000fda0003f26270 */
[----:B------:R-:W0:Y:S02]  /*0dd0*/  @P1 LDS R9, [R0] ;  /* 0x0000000000091984 */ /* 0x000e240000000800 */
[C---:B0-----:R-:W-:Y:S02]  /*0de0*/  @P1 VIADD R13, R9.reuse, 0x1 ;  /* 0x00000001090d1836 */ /* 0x041fe40000000000 */
[----:B------:R-:W-:-:S03]  /*0df0*/  @P1 IMAD R9, R9, 0x4, R0 ;  /* 0x0000000409091824 */ /* 0x000fc600078e0200 */
[----:B------:R0:W-:Y:S04]  /*0e00*/  @P1 STS [R0], R13 ;  /* 0x0000000d00001388 */ /* 0x0001e80000000800 */
[----:B------:R0:W-:Y:S02]  /*0e10*/  @P1 STS [R9+0x4], R14 ;  /* 0x0000040e09001388 */ /* 0x0001e40000000800 */
.L_x_6:
[----:B------:R-:W-:Y:S05]  /*0e20*/  BSYNC.RECONVERGENT B0 ;  /* 0x0000000000007941 */ /* 0x000fea0003800200 */
.L_x_5:
[----:B------:R-:W1:Y:S01]  /*0e30*/  LDCU UR22, c[0x0][0x39c] ;  /* 0x00007380ff1677ac */ /* 0x000e620008000800 */
[C---:B------:R-:W-:Y:S01]  /*0e40*/  ISETP.GE.AND P1, PT, R4.reuse, 0x1, PT ;  /* 0x000000010400780c */ /* 0x040fe20003f26270 */
[----:B------:R-:W-:Y:S01]  /*0e50*/  BSSY.RECONVERGENT B0, `(.L_x_7) ;  /* 0x000001b000007945 */ /* 0x000fe20003800200 */
[----:B------:R-:W-:Y:S02]  /*0e60*/  ISETP.GE.OR P3, PT, R4, UR5, !P3 ;  /* 0x0000000504007c0c */ /* 0x000fe4000df66670 */
[----:B------:R-:W-:Y:S01]  /*0e70*/  ISETP.LT.OR P1, PT, R2, RZ, !P1 ;  /* 0x000000ff0200720c */ /* 0x000fe20004f21670 */
[----:B-1----:R-:W-:-:S06]  /*0e80*/  UIADD3 UR22, UPT, UPT, UR22, -0x1, URZ ;  /* 0xffffffff16167890 */ /* 0x002fcc000fffe0ff */
[----:B------:R-:W-:-:S13]  /*0e90*/  ISETP.LT.AND P2, PT, R5, UR22, P2 ;  /* 0x0000001605007c0c */ /* 0x000fda0009741270 */
[----:B------:R-:W-:Y:S05]  /*0ea0*/  @!P2 BRA `(.L_x_8) ;  /* 0x000000000054a947 */ /* 0x000fea0003800000 */
[----:B------:R-:W1:Y:S01]  /*0eb0*/  LDC.64 R10, c[0x0][0x388] ;  /* 0x0000e200ff0a7b82 */ /* 0x000e620000000a00 */
[----:B------:R-:W2:Y:S01]  /*0ec0*/  LDCU.64 UR22, c[0x0][0x390] ;  /* 0x00007200ff1677ac */ /* 0x000ea20008000a00 */
[----:B------:R-:W-:-:S04]  /*0ed0*/  IMAD R7, R5, R6, R6 ;  /* 0x0000000605077224 */ /* 0x000fc800078e0206 */
[----:B0-----:R-:W-:-:S05]  /*0ee0*/  IMAD.IADD R14, R4, 0x1, R7 ;  /* 0x00000001040e7824 */ /* 0x001fca00078e0207 */
[----:B--2---:R-:W-:-:S04]  /*0ef0*/  IADD3 R8, P4, PT, R14, UR22, RZ ;  /* 0x000000160e087c10 */ /* 0x004fc8000ff9e0ff */
[C---:B------:R-:W-:Y:S01]  /*0f00*/  LEA.HI.X.SX32 R9, R14.reuse, UR23, 0x1, P4 ;  /* 0x000000170e097c11 */ /* 0x040fe2000a0f0eff */
[----:B-1----:R-:W-:-:S04]  /*0f10*/  IMAD.WIDE R10, R14, 0x4, R10 ;  /* 0x000000040e0a7825 */ /* 0x002fc800078e020a */
        /* <DEDUP_REMOVED lines=10> */
[C---:B0-----:R-:W-:Y:S01]  /*0fc0*/  @P4 IADD3 R13, PT, PT, R9.reuse, 0x1, RZ ;  /* 0x00000001090d4810 */ /* 0x041fe20007ffe0ff */
[----:B------:R-:W-:-:S04]  /*0fd0*/  @P4 IMAD R9, R9, 0x4, R0 ;  /* 0x0000000409094824 */ /* 0x000fc800078e0200 */
[----:B------:R1:W-:Y:S04]  /*0fe0*/  @P4 STS [R0], R13 ;  /* 0x0000000d00004388 */ /* 0x0003e80000000800 */
[----:B------:R1:W-:Y:S02]  /*0ff0*/  @P4 STS [R9+0x4], R14 ;  /* 0x0000040e09004388 */ /* 0x0003e40000000800 */
.L_x_8:
[----:B------:R-:W-:Y:S05]  /*1000*/  BSYNC.RECONVERGENT B0 ;  /* 0x0000000000007941 */ /* 0x000fea0003800200 */
.L_x_7:
[----:B------:R-:W-:Y:S04]  /*1010*/  BSSY.RECONVERGENT B0, `(.L_x_9) ;  /* 0x000001a000007945 */ /* 0x000fe80003800200 */
[----:B------:R-:W-:Y:S05]  /*1020*/  @P1 BRA `(.L_x_10) ;  /* 0x0000000000601947 */ /* 0x000fea0003800000 */
[----:B------:R-:W2:Y:S01]  /*1030*/  LDCU.64 UR22, c[0x0][0x388] ;  /* 0x00007100ff1677ac */ /* 0x000ea20008000a00 */
[----:B------:R-:W-:Y:S01]  /*1040*/  IMAD R7, R5, R6, RZ ;  /* 0x0000000605077224 */ /* 0x000fe200078e02ff */
[----:B------:R-:W3:Y:S04]  /*1050*/  LDCU.64 UR28, c[0x0][0x390] ;  /* 0x00007200ff1c77ac */ /* 0x000ee80008000a00 */
[----:B01----:R-:W-:-:S04]  /*1060*/  IADD3 R9, P1, PT, R4, R7, RZ ;  /* 0x0000000704097210 */ /* 0x003fc80007f3e0ff */
[----:B------:R-:W-:Y:S02]  /*1070*/  LEA.HI.X.SX32 R12, R7, RZ, 0x1, P1 ;  /* 0x000000ff070c7211 */ /* 0x000fe400008f0eff */
[C---:B--2---:R-:W-:Y:S02]  /*1080*/  LEA R8, P1, R9.reuse, UR22, 0x2 ;  /* 0x0000001609087c11 */ /* 0x044fe4000f8210ff */
[C---:B---3--:R-:W-:Y:S02]  /*1090*/  IADD3 R10, P4, PT, R9.reuse, UR28, RZ ;  /* 0x0000001c090a7c10 */ /* 0x048fe4000ff9e0ff */
[----:B------:R-:W-:Y:S02]  /*10a0*/  LEA.HI.X R9, R9, UR23, R12, 0x2, P1 ;  /* 0x0000001709097c11 */ /* 0x000fe400088f140c */
[----:B------:R-:W-:-:S03]  /*10b0*/  IADD3.X R11, PT, PT, R12, UR29, RZ, P4, !PT ;  /* 0x0000001d0c0b7c10 */ /* 0x000fc6000a7fe4ff */
[----:B------:R-:W2:Y:S04]  /*10c0*/  LDG.E R12, desc[UR24][R8.64+-0x4] ;  /* 0xfffffc18080c7981 */ /* 0x000ea8000c1e1900 */
[----:B------:R-:W3:Y:S01]  /*10d0*/  LDG.E.U8 R11, desc[UR24][R10.64+-0x1] ;  /* 0xffffff180a0b7981 */ /* 0x000ee2000c1e1100 */
[----:B--2---:R-:W-:-:S04]  /*10e0*/  LOP3.LUT R12, R12, 0xff, RZ, 0xc0, !PT ;  /* 0x000000ff0c0c7812 */ /* 0x004fc800078ec0ff */
[----:B---3--:R-:W-:-:S04]  /*10f0*/  ISETP.NE.AND P1, PT, R11, R12, PT ;  /* 0x0000000c0b00720c */ /* 0x008fc80003f25270 */
[----:B-----5:R-:W-:-:S13]  /*1100*/  ISETP.GE.U32.OR P1, PT, R12, R3, !P1 ;  /* 0x000000030c00720c */ /* 0x020fda0004f26470 */
[----:B------:R-:W-:Y:S05]  /*1110*/  @P1 BRA `(.L_x_10) ;  /* 0x0000000000241947 */ /* 0x000fea0003800000 */
[----:B------:R-:W-:-:S05]  /*1120*/  VIMNMX.U32 R11, PT, PT, R11, R3, PT ;  /* 0x000000030b0b7248 */ /* 0x000fca0003fe0000 */
[----:B------:R-:W-:Y:S01]  /*1130*/  REDG.E.MAX.S32.STRONG.GPU desc[UR24][R8.64+-0x4], R11 ;  /* 0xfffffc0b0800798e */ /* 0x000fe2000d12e318 */
[----:B------:R-:W-:-:S04]  /*1140*/  IADD3 R10, PT, PT, R4, -0x1, R7 ;  /* 0xffffffff040a7810 */ /* 0x000fc80007ffe007 */
[----:B------:R-:W-:-:S13]  /*1150*/  ISETP.GE.AND P1, PT, R10, 0x1, PT ;  /* 0x000000010a00780c */ /* 0x000fda0003f26270 */
[----:B------:R-:W0:Y:S02]  /*1160*/  @P1 LDS R7, [R0] ;  /* 0x0000000000071984 */ /* 0x000e240000000800 */
[C---:B0-----:R-:W-:Y:S02]  /*1170*/  @P1 VIADD R13, R7.reuse, 0x1 ;  /* 0x00000001070d1836 */ /* 0x041fe40000000000 */
[----:B------:R-:W-:-:S03]  /*1180*/  @P1 IMAD R7, R7, 0x4, R0 ;  /* 0x0000000407071824 */ /* 0x000fc600078e0200 */
[----:B------:R2:W-:Y:S04]  /*1190*/  @P1 STS [R0], R13 ;  /* 0x0000000d00001388 */ /* 0x0005e80000000800 */
[----:B------:R2:W-:Y:S02]  /*11a0*/  @P1 STS [R7+0x4], R10 ;  /* 0x0000040a07001388 */ /* 0x0005e40000000800 */
.L_x_10:
[----:B------:R-:W-:Y:S05]  /*11b0*/  BSYNC.RECONVERGENT B0 ;  /* 0x0000000000007941 */ /* 0x000fea0003800200 */
.L_x_9:
[----:B------:R-:W-:Y:S04]  /*11c0*/  BSSY.RECONVERGENT B0, `(.L_x_11) ;  /* 0x000001a000007945 */ /* 0x000fe80003800200 */
[----:B------:R-:W-:Y:S05]  /*11d0*/  @P3 BRA `(.L_x_12) ;  /* 0x0000000000603947 */ /* 0x000fea0003800000 */
[----:B------:R-:W3:Y:S01]  /*11e0*/  LDCU.64 UR22, c[0x0][0x388] ;  /* 0x00007100ff1677ac */ /* 0x000ee20008000a00 */
[----:B012---:R-:W-:Y:S01]  /*11f0*/  IMAD R13, R5, R6, RZ ;  /* 0x00000006050d7224 */ /* 0x007fe200078e02ff */
[----:B------:R-:W0:Y:S04]  /*1200*/  LDCU.64 UR28, c[0x0][0x390] ;  /* 0x00007200ff1c77ac */ /* 0x000e280008000a00 */
[----:B------:R-:W-:-:S04]  /*1210*/  IADD3 R7, P1, PT, R4, R13, RZ ;  /* 0x0000000d04077210 */ /* 0x000fc80007f3e0ff */
[----:B------:R-:W-:Y:S02]  /*1220*/  LEA.HI.X.SX32 R12, R13, RZ, 0x1, P1 ;  /* 0x000000ff0d0c7211 */ /* 0x000fe400008f0eff */
[C---:B---3--:R-:W-:Y:S02]  /*1230*/  LEA R8, P1, R7.reuse, UR22, 0x2 ;  /* 0x0000001607087c11 */ /* 0x048fe4000f8210ff */
[C---:B0-----:R-:W-:Y:S02]  /*1240*/  IADD3 R10, P3, PT, R7.reuse, UR28, RZ ;  /* 0x0000001c070a7c10 */ /* 0x041fe4000ff7e0ff */
        /* <DEDUP_REMOVED lines=10> */
[----:B------:R-:W-:-:S04]  /*12f0*/  IADD3 R10, PT, PT, R4, 0x1, R13 ;  /* 0x00000001040a7810 */ /* 0x000fc80007ffe00d */
[----:B------:R-:W-:-:S13]  /*1300*/  ISETP.GE.AND P1, PT, R10, 0x1, PT ;  /* 0x000000010a00780c */ /* 0x000fda0003f26270 */
[----:B------:R-:W0:Y:S02]  /*1310*/  @P1 LDS R11, [R0] ;  /* 0x00000000000b1984 */ /* 0x000e240000000800 */
[C---:B0-----:R-:W-:Y:S02]  /*1320*/  @P1 VIADD R13, R11.reuse, 0x1 ;  /* 0x000000010b0d1836 */ /* 0x041fe40000000000 */
[----:B------:R-:W-:-:S03]  /*1330*/  @P1 IMAD R11, R11, 0x4, R0 ;  /* 0x000000040b0b1824 */ /* 0x000fc600078e0200 */
[----:B------:R3:W-:Y:S04]  /*1340*/  @P1 STS [R0], R13 ;  /* 0x0000000d00001388 */ /* 0x0007e80000000800 */
[----:B------:R3:W-:Y:S02]  /*1350*/  @P1 STS [R11+0x4], R10 ;  /* 0x0000040a0b001388 */ /* 0x0007e40000000800 */
.L_x_12:
[----:B------:R-:W-:Y:S05]  /*1360*/  BSYNC.RECONVERGENT B0 ;  /* 0x0000000000007941 */ /* 0x000fea0003800200 */
.L_x_11:
[----:B------:R-:W4:Y:S02]  /*1370*/  LDCU UR22, c[0x0][0x3a0] ;  /* 0x00007400ff1677ac */ /* 0x000f240008000800 */
[----:B----4-:R-:W-:-:S09]  /*1380*/  UISETP.NE.AND UP0, UPT, UR22, 0x8, UPT ;  /* 0x000000081600788c */ /* 0x010fd2000bf05270 */
[----:B------:R-:W-:Y:S05]  /*1390*/  BRA.U UP0, `(.L_x_13) ;  /* 0x0000000500c87547 */ /* 0x000fea000b800000 */
[C---:B------:R-:W-:Y:S01]  /*13a0*/  ISETP.LT.OR P1, PT, R4.reuse, 0x1, !P0 ;  /* 0x000000010400780c */ /* 0x040fe20004721670 */
[----:B------:R-:W-:Y:S01]  /*13b0*/  BSSY.RECONVERGENT B0, `(.L_x_14) ;  /* 0x000001e000007945 */ /* 0x000fe20003800200 */
[C---:B------:R-:W-:Y:S02]  /*13c0*/  ISETP.LT.OR P3, PT, R4.reuse, 0x1, !P2 ;  /* 0x000000010400780c */ /* 0x040fe40005761670 */
[C---:B------:R-:W-:Y:S02]  /*13d0*/  ISETP.GE.OR P0, PT, R4.reuse, UR5, !P0 ;  /* 0x0000000504007c0c */ /* 0x040fe4000c706670 */
[----:B------:R-:W-:-:S07]  /*13e0*/  ISETP.GE.OR P2, PT, R4, UR5, !P2 ;  /* 0x0000000504007c0c */ /* 0x000fce000d746670 */
[----:B------:R-:W-:Y:S06]  /*13f0*/  @P1 BRA `(.L_x_15) ;  /* 0x0000000000641947 */ /* 0x000fec0003800000 */
[----:B------:R-:W4:Y:S01]  /*1400*/  LDCU.64 UR22, c[0x0][0x388] ;  /* 0x00007100ff1677ac */ /* 0x000f220008000a00 */
[----:B--2---:R-:W-:Y:S01]  /*1410*/  VIADD R7, R5, 0xffffffff ;  /* 0xffffffff05077836 */ /* 0x004fe20000000000 */
[----:B------:R-:W3:Y:S03]  /*1420*/  LDCU.64 UR28, c[0x0][0x390] ;  /* 0x00007200ff1c77ac */ /* 0x000ee60008000a00 */
[----:B------:R-:W-:-:S05]  /*1430*/  IMAD R7, R7, R6, RZ ;  /* 0x0000000607077224 */ /* 0x000fca00078e02ff */
[----:B01----:R-:W-:-:S04]  /*1440*/  IADD3 R9, P1, PT, R4, R7, RZ ;  /* 0x0000000704097210 */ /* 0x003fc80007f3e0ff */
[----:B------:R-:W-:Y:S02]  /*1450*/  LEA.HI.X.SX32 R12, R7, RZ, 0x1, P1 ;  /* 0x000000ff070c7211 */ /* 0x000fe400008f0eff */
[C---:B----4-:R-:W-:Y:S02]  /*1460*/  LEA R8, P1, R9.reuse, UR22, 0x2 ;  /* 0x0000001609087c11 */ /* 0x050fe4000f8210ff */
        /* <DEDUP_REMOVED lines=14> */
[C---:B0-----:R-:W-:Y:S01]  /*1550*/  @P1 VIADD R13, R7.reuse, 0x1 ;  /* 0x00000001070d1836 */ /* 0x041fe20000000000 */
[----:B------:R-:W-:-:S04]  /*1560*/  @P1 LEA R7, R7, R0, 0x2 ;  /* 0x0000000007071211 */ /* 0x000fc800078e10ff */
[----:B------:R4:W-:Y:S04]  /*1570*/  @P1 STS [R0], R13 ;  /* 0x0000000d00001388 */ /* 0x0009e80000000800 */
[----:B------:R4:W-:Y:S02]  /*1580*/  @P1 STS [R7+0x4], R10 ;  /* 0x0000040a07001388 */ /* 0x0009e40000000800 */
.L_x_15:
[----:B------:R-:W-:Y:S05]  /*1590*/  BSYNC.RECONVERGENT B0 ;  /* 0x0000000000007941 */ /* 0x000fea0003800200 */
.L_x_14:
[----:B------:R-:W-:Y:S04]  /*15a0*/  BSSY.RECONVERGENT B0, `(.L_x_16) ;  /* 0x000001b000007945 */ /* 0x000fe80003800200 */
[----:B------:R-:W-:Y:S05]  /*15b0*/  @P0 BRA `(.L_x_17) ;  /* 0x0000000000640947 */ /* 0x000fea0003800000 */
[----:B------:R-:W0:Y:S01]  /*15c0*/  LDCU.64 UR22, c[0x0][0x388] ;  /* 0x00007100ff1677ac */ /* 0x000e220008000a00 */
[----:B--2-4-:R-:W-:Y:S01]  /*15d0*/  VIADD R7, R5, 0xffffffff ;  /* 0xffffffff05077836 */ /* 0x014fe20000000000 */
[----:B------:R-:W2:Y:S03]  /*15e0*/  LDCU.64 UR28, c[0x0][0x390] ;  /* 0x00007200ff1c77ac */ /* 0x000ea60008000a00 */
[----:B01-3--:R-:W-:-:S05]  /*15f0*/  IMAD R13, R7, R6, RZ ;  /* 0x00000006070d7224 */ /* 0x00bfca00078e02ff */
[----:B------:R-:W-:-:S04]  /*1600*/  IADD3 R7, P0, PT, R4, R13, RZ ;  /* 0x0000000d04077210 */ /* 0x000fc80007f1e0ff */
[----:B------:R-:W-:Y:S02]  /*1610*/  LEA.HI.X.SX32 R12, R13, RZ, 0x1, P0 ;  /* 0x000000ff0d0c7211 */ /* 0x000fe400000f0eff */
[C---:B------:R-:W-:Y:S02]  /*1620*/  LEA R8, P0, R7.reuse, UR22, 0x2 ;  /* 0x0000001607087c11 */ /* 0x040fe4000f8010ff */
[C---:B--2---:R-:W-:Y:S02]  /*1630*/  IADD3 R10, P1, PT, R7.reuse, UR28, RZ ;  /* 0x0000001c070a7c10 */ /* 0x044fe4000ff3e0ff */
        /* <DEDUP_REMOVED lines=17> */
.L_x_17:
[----:B------:R-:W-:Y:S05]  /*1750*/  BSYNC.RECONVERGENT B0 ;  /* 0x0000000000007941 */ /* 0x000fea0003800200 */
.L_x_16:
[----:B------:R-:W-:Y:S04]  /*1760*/  BSSY.RECONVERGENT B0, `(.L_x_18) ;  /* 0x000001a000007945 */ /* 0x000fe80003800200 */
[----:B------:R-:W-:Y:S05]  /*1770*/  @P3 BRA `(.L_x_19) ;  /* 0x0000000000603947 */ /* 0x000fea0003800000 */
[----:B------:R-:W0:Y:S02]  /*1780*/  LDCU.64 UR22, c[0x0][0x388] ;  /* 0x00007100ff1677ac */ /* 0x000e240008000a00 */
[----:B01234-:R-:W-:Y:S01]  /*1790*/  IMAD R13, R5, R6, R6 ;  /* 0x00000006050d7224 */ /* 0x01ffe200078e0206 */
[----:B------:R-:W0:Y:S04]  /*17a0*/  LDCU.64 UR28, c[0x0][0x390] ;  /* 0x00007200ff1c77ac */ /* 0x000e280008000a00 */
[----:B------:R-:W-:-:S04]  /*17b0*/  IADD3 R7, P0, PT, R4, R13, RZ ;  /* 0x0000000d04077210 */ /* 0x000fc80007f1e0ff */
[----:B------:R-:W-:Y:S02]  /*17c0*/  LEA.HI.X.SX32 R12, R13, RZ, 0x1, P0 ;  /* 0x000000ff0d0c7211 */ /* 0x000fe400000f0eff */
[C---:B------:R-:W-:Y:S02]  /*17d0*/  LEA R8, P0, R7.reuse, UR22, 0x2 ;  /* 0x0000001607087c11 */ /* 0x040fe4000f8010ff */
        /* <DEDUP_REMOVED lines=18> */
.L_x_19:
[----:B------:R-:W-:Y:S05]  /*1900*/  BSYNC.RECONVERGENT B0 ;  /* 0x0000000000007941 */ /* 0x000fea0003800200 */
.L_x_18:
[----:B------:R-:W-:Y:S04]  /*1910*/  BSSY.RECONVERGENT B0, `(.L_x_13) ;  /* 0x000001a000007945 */ /* 0x000fe80003800200 */
[----:B------:R-:W-:Y:S05]  /*1920*/  @P2 BRA `(.L_x_20) ;  /* 0x0000000000602947 */ /* 0x000fea0003800000 */
[----:B------:R-:W1:Y:S01]  /*1930*/  LDCU.64 UR22, c[0x0][0x388] ;  /* 0x00007100ff1677ac */ /* 0x000e620008000a00 */
[----:B0--3--:R-:W-:Y:S01]  /*1940*/  IMAD R11, R5, R6, R6 ;  /* 0x00000006050b7224 */ /* 0x009fe200078e0206 */
[----:B------:R-:W0:Y:S04]  /*1950*/  LDCU.64 UR28, c[0x0][0x390] ;  /* 0x00007200ff1c77ac */ /* 0x000e280008000a00 */
[----:B------:R-:W-:-:S04]  /*1960*/  IADD3 R5, P0, PT, R4, R11, RZ ;  /* 0x0000000b04057210 */ /* 0x000fc80007f1e0ff */
[----:B--2-4-:R-:W-:Y:S02]  /*1970*/  LEA.HI.X.SX32 R10, R11, RZ, 0x1, P0 ;  /* 0x000000ff0b0a7211 */ /* 0x014fe400000f0eff */
[C---:B-1----:R-:W-:Y:S02]  /*1980*/  LEA R6, P0, R5.reuse, UR22, 0x2 ;  /* 0x0000001605067c11 */ /* 0x042fe4000f8010ff */
[C---:B0-----:R-:W-:Y:S02]  /*1990*/  IADD3 R8, P1, PT, R5.reuse, UR28, RZ ;  /* 0x0000001c05087c10 */ /* 0x041fe4000ff3e0ff */
[----:B------:R-:W-:Y:S02]  /*19a0*/  LEA.HI.X R7, R5, UR23, R10, 0x2, P0 ;  /* 0x0000001705077c11 */ /* 0x000fe400080f140a */
[----:B------:R-:W-:-:S03]  /*19b0*/  IADD3.X R9, PT, PT, R10, UR29, RZ, P1, !PT ;  /* 0x0000001d0a097c10 */ /* 0x000fc60008ffe4ff */
[----:B------:R-:W2:Y:S04]  /*19c0*/  LDG.E R5, desc[UR24][R6.64+0x4] ;  /* 0x0000041806057981 */ /* 0x000ea8000c1e1900 */
[----:B------:R-:W3:Y:S01]  /*19d0*/  LDG.E.U8 R8, desc[UR24][R8.64+0x1] ;  /* 0x0000011808087981 */ /* 0x000ee2000c1e1100 */
[----:B------:R-:W-:Y:S02]  /*19e0*/  IADD3 R4, PT, PT, R4, 0x1, R11 ;  /* 0x0000000104047810 */ /* 0x000fe40007ffe00b */
[----:B--2---:R-:W-:-:S04]  /*19f0*/  LOP3.LUT R10, R5, 0xff, RZ, 0xc0, !PT ;  /* 0x000000ff050a7812 */ /* 0x004fc800078ec0ff */
[----:B---3--:R-:W-:-:S04]  /*1a00*/  ISETP.NE.AND P0, PT, R8, R10, PT ;  /* 0x0000000a0800720c */ /* 0x008fc80003f05270 */
        /* <DEDUP_REMOVED lines=10> */
.L_x_20:
[----:B------:R-:W-:Y:S05]  /*1ab0*/  BSYNC.RECONVERGENT B0 ;  /* 0x0000000000007941 */ /* 0x000fea0003800200 */
.L_x_13:
[----:B-----5:R-:W1:Y:S01]  /*1ac0*/  LDS R3, [R0] ;  /* 0x0000000000037984 */ /* 0x020e620000000800 */
[----:B------:R-:W-:Y:S01]  /*1ad0*/  BSSY.RECONVERGENT B0, `(.L_x_21) ;  /* 0x0000031000007945 */ /* 0x000fe20003800200 */
[----:B-1----:R-:W-:-:S13]  /*1ae0*/  ISETP.NE.AND P0, PT, R3, RZ, PT ;  /* 0x000000ff0300720c */ /* 0x002fda0003f05270 */
[----:B------:R-:W-:Y:S05]  /*1af0*/  @!P0 BRA `(.L_x_22) ;  /* 0x0000000000b88947 */ /* 0x000fea0003800000 */
[----:B------:R-:W1:Y:S01]  /*1b00*/  LDCU.64 UR22, c[0x4][0x18] ;  /* 0x01000300ff1677ac */ /* 0x000e620008000a00 */
[----:B0-----:R-:W-:Y:S01]  /*1b10*/  VOTE.ANY R4, PT, PT ;  /* 0x0000000000047806 */ /* 0x001fe200038e0100 */
[----:B--2-4-:R-:W-:Y:S01]  /*1b20*/  IMAD.U32 R7, RZ, RZ, UR15 ;  /* 0x0000000fff077e24 */ /* 0x014fe2000f8e00ff */
[----:B------:R-:W-:Y:S02]  /*1b30*/  MOV R6, UR14 ;  /* 0x0000000e00067c02 */ /* 0x000fe40008000f00 */
[----:B------:R-:W-:Y:S01]  /*1b40*/  ISETP.EQ.U32.AND P0, PT, R4, -0x1, PT ;  /* 0xffffffff0400780c */ /* 0x000fe20003f02070 */
[----:B-1----:R-:W-:-:S12]  /*1b50*/  UIMAD.WIDE.U32 UR22, UR26, 0x4, UR22 ;  /* 0x000000041a1678a5 */ /* 0x002fd8000f8e0016 */
[----:B------:R0:W5:Y:S01]  /*1b60*/  @!P0 ATOMG.E.ADD.STRONG.GPU PT, R8, desc[UR24][R6.64], R3 ;  /* 0x80000003060889a8 */ /* 0x00016200081ef118 */
[----:B------:R-:W-:Y:S02]  /*1b70*/  IMAD.U32 R4, RZ, RZ, UR22 ;  /* 0x00000016ff047e24 */ /* 0x000fe4000f8e00ff */
[----:B------:R-:W-:Y:S01]  /*1b80*/  IMAD.U32 R5, RZ, RZ, UR23 ;  /* 0x00000017ff057e24 */ /* 0x000fe2000f8e00ff */
[----:B------:R-:W-:Y:S06]  /*1b90*/  @!P0 BRA `(.L_x_23) ;  /* 0x00000000004c8947 */ /* 0x000fec0003800000 */
[----:B0-----:R-:W0:Y:S01]  /*1ba0*/  SHFL.UP P0, R6, R3, 0x1, RZ ;  /* 0x0420000003067989 */ /* 0x001e2200000000ff */
[----:B------:R-:W-:Y:S01]  /*1bb0*/  IMAD.MOV.U32 R9, RZ, RZ, R3 ;  /* 0x000000ffff097224 */ /* 0x000fe200078e0003 */
[----:B------:R-:W1:Y:S01]  /*1bc0*/  S2R R7, SR_LANEID ;  /* 0x0000000000077919 */ /* 0x000e620000000000 */
[----:B0-----:R-:W-:-:S05]  /*1bd0*/  @P0 IMAD.IADD.U32 R9, R3, 0x1, R6 ;  /* 0x0000000103090824 */ /* 0x001fca00078e0006 */
[----:B------:R-:W0:Y:S01]  /*1be0*/  SHFL.UP P0, R6, R9, 0x2, RZ ;  /* 0x0440000009067989 */ /* 0x000e2200000000ff */
[----:B-1----:R-:W-:Y:S01]  /*1bf0*/  ISETP.EQ.U32.AND P1, PT, R7, 0x1f, PT ;  /* 0x0000001f0700780c */ /* 0x002fe20003f22070 */
[----:B------:R-:W-:Y:S02]  /*1c00*/  IMAD.U32 R7, RZ, RZ, UR15 ;  /* 0x0000000fff077e24 */ /* 0x000fe4000f8e00ff */
[----:B0-----:R-:W-:-:S05]  /*1c10*/  @P0 IMAD.IADD.U32 R9, R9, 0x1, R6 ;  /* 0x0000000109090824 */ /* 0x001fca00078e0006 */
[----:B------:R-:W0:Y:S02]  /*1c20*/  SHFL.UP P0, R6, R9, 0x4, RZ ;  /* 0x0480000009067989 */ /* 0x000e2400000000ff */
[----:B0-----:R-:W-:-:S05]  /*1c30*/  @P0 IMAD.IADD.U32 R9, R9, 0x1, R6 ;  /* 0x0000000109090824 */ /* 0x001fca00078e0006 */
[----:B------:R-:W0:Y:S02]  /*1c40*/  SHFL.UP P0, R6, R9, 0x8, RZ ;  /* 0x0500000009067989 */ /* 0x000e2400000000ff */
[----:B0-----:R-:W-:Y:S01]  /*1c50*/  @P0 IADD3 R9, PT, PT, R9, R6, RZ ;  /* 0x0000000609090210 */ /* 0x001fe20007ffe0ff */
[----:B------:R-:W-:-:S04]  /*1c60*/  IMAD.U32 R6, RZ, RZ, UR14 ;  /* 0x0000000eff067e24 */ /* 0x000fc8000f8e00ff */
[----:B-----5:R-:W0:Y:S02]  /*1c70*/  SHFL.UP P0, R8, R9, 0x10, RZ ;  /* 0x0600000009087989 */ /* 0x020e2400000000ff */
[----:B0-----:R-:W-:-:S05]  /*1c80*/  @P0 IMAD.IADD.U32 R9, R9, 0x1, R8 ;  /* 0x0000000109090824 */ /* 0x001fca00078e0008 */
[----:B------:R-:W2:Y:S04]  /*1c90*/  @P1 ATOMG.E.ADD.STRONG.GPU PT, R6, desc[UR24][R6.64], R9 ;  /* 0x80000009060619a8 */ /* 0x000ea800081ef118 */
[----:B---3--:R-:W-:Y:S04]  /*1ca0*/  SHFL.UP P0, R11, R9, 0x1, RZ ;  /* 0x04200000090b7989 */ /* 0x008fe800000000ff */
[----:B--2---:R-:W0:Y:S02]  /*1cb0*/  SHFL.IDX PT, R8, R6, 0x1f, 0x1f ;  /* 0x03e01f0006087f89 */ /* 0x004e2400000e0000 */
[----:B0-----:R-:W-:-:S07]  /*1cc0*/  @P0 IMAD.IADD.U32 R8, R8, 0x1, R11 ;  /* 0x0000000108080824 */ /* 0x001fce00078e000b */
.L_x_23:
[----:B------:R-:W2:Y:S01]  /*1cd0*/  LDG.E.STRONG.SYS R5, desc[UR24][R4.64] ;  /* 0x0000001804057981 */ /* 0x000ea2000c1f5900 */
[----:B------:R-:W-:-:S04]  /*1ce0*/  ISETP.GE.AND P0, PT, R3, 0x1, PT ;  /* 0x000000010300780c */ /* 0x000fc80003f06270 */
[----:B--2--5:R-:W-:-:S13]  /*1cf0*/  ISETP.GE.OR P0, PT, R8, R5, !P0 ;  /* 0x000000050800720c */ /* 0x024fda0004706670 */
[----:B------:R-:W-:Y:S05]  /*1d00*/  @P0 BRA `(.L_x_22) ;  /* 0x0000000000340947 */ /* 0x000fea0003800000 */
[----:B0-----:R-:W-:-:S07]  /*1d10*/  IMAD.MOV.U32 R3, RZ, RZ, RZ ;  /* 0x000000ffff037224 */ /* 0x001fce00078e00ff */
.L_x_24:
[----:B------:R-:W-:Y:S02]  /*1d20*/  IMAD.U32 R6, RZ, RZ, UR12 ;  /* 0x0000000cff067e24 */ /* 0x000fe4000f8e00ff */
[----:B------:R-:W-:-:S05]  /*1d30*/  IMAD.U32 R7, RZ, RZ, UR13 ;  /* 0x0000000dff077e24 */ /* 0x000fca000f8e00ff */
[----:B------:R-:W2:Y:S01]  /*1d40*/  LDG.E.64 R4, desc[UR24][R6.64] ;  /* 0x0000001806047981 */ /* 0x000ea2000c1e1b00 */
[C---:B------:R-:W-:Y:S01]  /*1d50*/  LEA R9, R3.reuse, R0, 0x2 ;  /* 0x0000000003097211 */ /* 0x040fe200078e10ff */
[----:B---3--:R-:W-:Y:S02]  /*1d60*/  IMAD.IADD R11, R8, 0x1, R3 ;  /* 0x00000001080b7824 */ /* 0x008fe400078e0203 */
[----:B------:R-:W-:-:S03]  /*1d70*/  VIADD R3, R3, 0x1 ;  /* 0x0000000103037836 */ /* 0x000fc60000000000 */
[----:B------:R-:W0:Y:S01]  /*1d80*/  LDS R9, [R9+0x4] ;  /* 0x0000040009097984 */ /* 0x000e220000000800 */
[----:B--2---:R-:W-:-:S05]  /*1d90*/  IMAD.WIDE R4, R11, 0x4, R4 ;  /* 0x000000040b047825 */ /* 0x004fca00078e0204 */
[----:B0-----:R-:W-:Y:S04]  /*1da0*/  ST.E.STRONG.SYS desc[UR24][R4.64], R9 ;  /* 0x0000000904007985 */ /* 0x001fe8000c115918 */
[----:B------:R-:W0:Y:S02]  /*1db0*/  LDS R10, [R0] ;  /* 0x00000000000a7984 */ /* 0x000e240000000800 */
[----:B0-----:R-:W-:-:S13]  /*1dc0*/  ISETP.GE.AND P0, PT, R3, R10, PT ;  /* 0x0000000a0300720c */ /* 0x001fda0003f06270 */
[----:B------:R-:W-:Y:S05]  /*1dd0*/  @!P0 BRA `(.L_x_24) ;  /* 0xfffffffc00d08947 */ /* 0x000fea000383ffff */
.L_x_22:
[----:B------:R-:W-:Y:S05]  /*1de0*/  BSYNC.RECONVERGENT B0 ;  /* 0x0000000000007941 */ /* 0x000fea0003800200 */
.L_x_21:
[----:B------:R-:W-:-:S13]  /*1df0*/  ISETP.NE.AND P0, PT, R2, -0x2, PT ;  /* 0xfffffffe0200780c */ /* 0x000fda0003f05270 */
[----:B------:R-:W-:Y:S05]  /*1e00*/  @P0 BRA `(.L_x_25) ;  /* 0xffffffe400200947 */ /* 0x000fea000383ffff */
[----:B0-----:R-:W-:Y:S01]  /*1e10*/  IMAD.U32 R5, RZ, RZ, UR21 ;  /* 0x00000015ff057e24 */ /* 0x001fe2000f8e00ff */
[----:B------:R-:W0:Y:S01]  /*1e20*/  LDCU.64 UR22, c[0x0][0x380] ;  /* 0x00007000ff1677ac */ /* 0x000e220008000a00 */
[----:B------:R-:W-:-:S05]  /*1e30*/  IMAD.U32 R4, RZ, RZ, UR20 ;  /* 0x00000014ff047e24 */ /* 0x000fca000f8e00ff */
[----:B------:R-:W5:Y:S01]  /*1e40*/  LDG.E.STRONG.SYS R5, desc[UR24][R4.64] ;  /* 0x0000001804057981 */ /* 0x000f62000c1f5900 */
[----:B0-----:R-:W-:-:S06]  /*1e50*/  UIMAD.WIDE.U32 UR22, UR26, 0x4, UR22 ;  /* 0x000000041a1678a5 */ /* 0x001fcc000f8e0016 */
[----:B------:R-:W-:Y:S02]  /*1e60*/  IMAD.U32 R2, RZ, RZ, UR22 ;  /* 0x00000016ff027e24 */ /* 0x000fe4000f8e00ff */
[----:B------:R-:W-:-:S05]  /*1e70*/  IMAD.U32 R3, RZ, RZ, UR23 ;  /* 0x00000017ff037e24 */ /* 0x000fca000f8e00ff */
[----:B-----5:R-:W-:Y:S01]  /*1e80*/  STG.E desc[UR24][R2.64], R5 ;  /* 0x0000000502007986 */ /* 0x020fe2000c101918 */
[----:B------:R-:W-:Y:S05]  /*1e90*/  EXIT ;  /* 0x000000000000794d */ /* 0x000fea0003800000 */
.L_x_26:
[----:B------:R-:W-:-:S00]  /*1ea0*/  BRA `(.L_x_26) ;  /* 0xfffffffc00fc7947 */ /* 0x000fc0000383ffff */
[----:B------:R-:W-:-:S00]  /*1eb0*/  NOP ;  /* 0x0000000000007918 */ /* 0x000fc00000000000 */
        /* <DEDUP_REMOVED lines=12> */
.L_x_95:


//--------------------- .text._Z22morphReconKernelVectorPiPS_PPhS_S_i --------------------------
	.section	.text._Z22morphReconKernelVectorPiPS_PPhS_S_i,"ax",@progbits
	.align	128
        .global         _Z22morphReconKernelVectorPiPS_PPhS_S_i
        .type           _Z22morphReconKernelVectorPiPS_PPhS_S_i,@function
        .size           _Z22morphReconKernelVectorPiPS_PPhS_S_i,(.L_x_96 - _Z22morphReconKernelVectorPiPS_PPhS_S_i)
        .other          _Z22morphReconKernelVectorPiPS_PPhS_S_i,@"STO_CUDA_ENTRY STV_DEFAULT"
_Z22morphReconKernelVectorPiPS_PPhS_S_i:
.text._Z22morphReconKernelVectorPiPS_PPhS_S_i:
[----:B------:R-:W-:Y:S01]  /*0000*/  LDC R1, c[0x0][0x37c] ;  /* 0x0000df00ff017b82 */ /* 0x000fe20000000800 */
[----:B------:R-:W0:Y:S07]  /*0010*/  S2R R24, SR_CTAID.X ;  /* 0x0000000000187919 */ /* 0x000e2e0000002500 */
[----:B------:R-:W0:Y:S01]  /*0020*/  LDC.64 R2, c[0x4][0x8] ;  /* 0x01000200ff027b82 */ /* 0x000e220000000a00 */
[----:B------:R-:W1:Y:S07]  /*0030*/  LDCU.64 UR14, c[0x0][0x358] ;  /* 0x00006b00ff0e77ac */ /* 0x000e6e0008000a00 */
[----:B------:R-:W2:Y:S08]  /*0040*/  LDC.64 R4, c[0x4][0x30] ;  /* 0x01000c00ff047b82 */ /* 0x000eb00000000a00 */
[----:B------:R-:W3:Y:S08]  /*0050*/  LDC.64 R6, c[0x4][0x28] ;  /* 0x01000a00ff067b82 */ /* 0x000ef00000000a00 */
[----:B------:R-:W4:Y:S01]  /*0060*/  LDC.64 R8, c[0x4][0x38] ;  /* 0x01000e00ff087b82 */ /* 0x000f220000000a00 */
[----:B0-----:R-:W-:-:S07]  /*0070*/  IMAD.WIDE.U32 R2, R24, 0x8, R2 ;  /* 0x0000000818027825 */ /* 0x001fce00078e0002 */
[----:B------:R-:W0:Y:S01]  /*0080*/  LDC.64 R14, c[0x0][0x398] ;  /* 0x0000e600ff0e7b82 */ /* 0x000e220000000a00 */
[----:B-1----:R-:W5:Y:S01]  /*0090*/  LDG.E.64 R10, desc[UR14][R2.64] ;  /* 0x0000000e020a7981 */ /* 0x002f62000c1e1b00 */
[----:B--2---:R-:W-:-:S06]  /*00a0*/  IMAD.WIDE.U32 R4, R24, 0x8, R4 ;  /* 0x0000000818047825 */ /* 0x004fcc00078e0004 */
[----:B------:R-:W1:Y:S01]  /*00b0*/  LDC.64 R18, c[0x0][0x390] ;  /* 0x0000e400ff127b82 */ /* 0x000e620000000a00 */
[----:B---3--:R-:W-:-:S07]  /*00c0*/  IMAD.WIDE.U32 R6, R24, 0x8, R6 ;  /* 0x0000000818067825 */ /* 0x008fce00078e0006 */
[----:B------:R-:W2:Y:S08]  /*00d0*/  LDC.64 R16, c[0x0][0x388] ;  /* 0x0000e200ff107b82 */ /* 0x000eb00000000a00 */
[----:B------:R-:W3:Y:S01]  /*00e0*/  LDC.64 R20, c[0x0][0x3a0] ;  /* 0x0000e800ff147b82 */ /* 0x000ee20000000a00 */
[----:B------:R-:W3:Y:S01]  /*00f0*/  S2R R25, SR_CgaCtaId ;  /* 0x0000000000197919 */ /* 0x000ee20000008800 */
[----:B------:R-:W3:Y:S06]  /*0100*/  S2R R23, SR_TID.X ;  /* 0x0000000000177919 */ /* 0x000eec0000002100 */
[----:B------:R-:W3:Y:S01]  /*0110*/  LDC.64 R26, c[0x4][0x20] ;  /* 0x01000800ff1a7b82 */ /* 0x000ee20000000a00 */
[----:B-----5:R2:W-:Y:S04]  /*0120*/  STG.E.64 desc[UR14][R4.64], R10 ;  /* 0x0000000a04007986 */ /* 0x0205e8000c101b0e */
[----:B------:R-:W5:Y:S01]  /*0130*/  LDG.E.64 R12, desc[UR14][R6.64] ;  /* 0x0000000e060c7981 */ /* 0x000f62000c1e1b00 */
[----:B----4-:R-:W-:-:S04]  /*0140*/  IMAD.WIDE.U32 R8, R24, 0x8, R8 ;  /* 0x0000000818087825 */ /* 0x010fc800078e0008 */
[----:B0-----:R-:W-:-:S04]  /*0150*/  IMAD.WIDE.U32 R14, R24, 0x4, R14 ;  /* 0x00000004180e7825 */ /* 0x001fc800078e000e */
[----:B-1----:R-:W-:-:S04]  /*0160*/  IMAD.WIDE.U32 R18, R24, 0x8, R18 ;  /* 0x0000000818127825 */ /* 0x002fc800078e0012 */
[C---:B--2---:R-:W-:Y:S02]  /*0170*/  IMAD.WIDE.U32 R10, R24.reuse, 0x8, R16 ;  /* 0x00000008180a7825 */ /* 0x044fe400078e0010 */
[----:B------:R-:W0:Y:S02]  /*0180*/  LDC.64 R16, c[0x4][0x40] ;  /* 0x01001000ff107b82 */ /* 0x000e240000000a00 */
[C---:B---3--:R-:W-:Y:S01]  /*0190*/  IMAD.WIDE.U32 R20, R24.reuse, 0x4, R20 ;  /* 0x0000000418147825 */ /* 0x048fe200078e0014 */
[----:B-----5:R1:W-:Y:S04]  /*01a0*/  STG.E.64 desc[UR14][R8.64], R12 ;  /* 0x0000000c08007986 */ /* 0x0203e8000c101b0e */
[----:B------:R2:W3:Y:S04]  /*01b0*/  LDG.E R0, desc[UR14][R14.64] ;  /* 0x0000000e0e007981 */ /* 0x0004e8000c1e1900 */
[----:B------:R-:W4:Y:S04]  /*01c0*/  LDG.E.64 R18, desc[UR14][R18.64] ;  /* 0x0000000e12127981 */ /* 0x000f28000c1e1b00 */
[----:B------:R-:W5:Y:S01]  /*01d0*/  LDG.E.64 R10, desc[UR14][R10.64] ;  /* 0x0000000e0a0a7981 */ /* 0x000f62000c1e1b00 */
[----:B-1----:R-:W1:Y:S03]  /*01e0*/  LDC.64 R12, c[0x4][0x10] ;  /* 0x01000400ff0c7b82 */ /* 0x002e660000000a00 */
[----:B------:R5:W5:Y:S05]  /*01f0*/  LDG.E R20, desc[UR14][R20.64] ;  /* 0x0000000e14147981 */ /* 0x000b6a000c1e1900 */
[----:B--2---:R-:W2:Y:S01]  /*0200*/  LDC.64 R14, c[0x4][RZ] ;  /* 0x01000000ff0e7b82 */ /* 0x004ea20000000a00 */
[----:B0-----:R-:W-:Y:S01]  /*0210*/  IMAD.WIDE.U32 R16, R24, 0x4, R16 ;  /* 0x0000000418107825 */ /* 0x001fe200078e0010 */
[----:B------:R-:W0:Y:S01]  /*0220*/  LDCU UR13, c[0x0][0x360] ;  /* 0x00006c00ff0d77ac */ /* 0x000e220008000800 */
[----:B------:R-:W-:-:S02]  /*0230*/  UMOV UR4, URZ ;  /* 0x000000ff00047c82 */ /* 0x000fc40008000000 */
[----:B-1----:R-:W-:-:S04]  /*0240*/  IMAD.WIDE.U32 R12, R24, 0x4, R12 ;  /* 0x00000004180c7825 */ /* 0x002fc800078e000c */
[----:B--2---:R-:W-:Y:S01]  /*0250*/  IMAD.WIDE.U32 R14, R24, 0x4, R14 ;  /* 0x00000004180e7825 */ /* 0x004fe200078e000e */
[----:B------:R-:W-:Y:S01]  /*0260*/  BAR.SYNC.DEFER_BLOCKING 0x0 ;  /* 0x0000000000007b1d */ /* 0x000fe20000010000 */
[----:B---3--:R-:W-:Y:S02]  /*0270*/  R2UR UR7, R0 ;  /* 0x00000000000772ca */ /* 0x008fe400000e0000 */
[----:B------:R-:W-:Y:S02]  /*0280*/  MOV R0, 0x400 ;  /* 0x0000040000007802 */ /* 0x000fe40000000f00 */
[----:B----4-:R-:W-:Y:S02]  /*0290*/  R2UR UR10, R18 ;  /* 0x00000000120a72ca */ /* 0x010fe400000e0000 */
[----:B------:R-:W-:Y:S02]  /*02a0*/  R2UR UR11, R19 ;  /* 0x00000000130b72ca */ /* 0x000fe400000e0000 */
[----:B------:R-:W-:-:S02]  /*02b0*/  LEA R0, R25, R0, 0x18 ;  /* 0x0000000019007211 */ /* 0x000fc400078ec0ff */
[----:B-----5:R-:W-:Y:S02]  /*02c0*/  R2UR UR8, R10 ;  /* 0x000000000a0872ca */ /* 0x020fe400000e0000 */
[----:B------:R-:W-:Y:S01]  /*02d0*/  R2UR UR9, R11 ;  /* 0x000000000b0972ca */ /* 0x000fe200000e0000 */
[----:B------:R-:W-:Y:S01]  /*02e0*/  IMAD.WIDE.U32 R10, R24, 0x4, R26 ;  /* 0x00000004180a7825 */ /* 0x000fe200078e001a */
[----:B------:R-:W-:-:S03]  /*02f0*/  UIADD3 UR12, UPT, UPT, UR7, -0x1, URZ ;  /* 0xffffffff070c7890 */ /* 0x000fc6000fffe0ff */
[----:B------:R-:W-:Y:S02]  /*0300*/  IMAD R21, R23, 0x24, R0 ;  /* 0x0000002417157824 */ /* 0x000fe400078e0200 */
[----:B0-----:R-:W-:-:S08]  /*0310*/  VIADD R22, R20, 0xffffffff ;  /* 0xffffffff14167836 */ /* 0x001fd00000000000 */
.L_x_52:
[----:B------:R-:W-:Y:S05]  /*0320*/  YIELD ;  /* 0x0000000000007946 */ /* 0x000fea0003800000 */
[----:B------:R-:W0:Y:S01]  /*0330*/  S2UR UR6, SR_CgaCtaId ;  /* 0x00000000000679c3 */ /* 0x000e220000008800 */
[----:B------:R1:W-:Y:S01]  /*0340*/  STS [R21], RZ ;  /* 0x000000ff15007388 */ /* 0x0003e20000000800 */
[----:B------:R-:W-:Y:S01]  /*0350*/  UMOV UR5, 0x400 ;  /* 0x0000040000057882 */ /* 0x000fe20000000000 */
[----:B------:R-:W-:Y:S01]  /*0360*/  ISETP.NE.AND P1, PT, R23, RZ, PT ;  /* 0x000000ff1700720c */ /* 0x000fe20003f25270 */
[----:B0-----:R-:W-:-:S06]  /*0370*/  ULEA UR5, UR6, UR5, 0x18 ;  /* 0x0000000506057291 */ /* 0x001fcc000f8ec0ff */
[----:B-1---5:R-:W-:-:S07]  /*0380*/  IMAD.U32 R0, RZ, RZ, UR5 ;  /* 0x00000005ff007e24 */ /* 0x022fce000f8e00ff */
.L_x_31:
[----:B0-----:R0:W-:Y:S01]  /*0390*/  STS [R0+0x2400], RZ ;  /* 0x002400ff00007388 */ /* 0x0011e20000000800 */
[----:B------:R-:W-:Y:S05]  /*03a0*/  YIELD ;  /* 0x0000000000007946 */ /* 0x000fea0003800000 */
[----:B------:R-:W-:Y:S05]  /*03b0*/  WARPSYNC.ALL ;  /* 0x0000000000007948 */ /* 0x000fea0003800000 */
[----:B--2---:R-:W2:Y:S01]  /*03c0*/  LDG.E.STRONG.SYS R18, desc[UR14][R12.64] ;  /* 0x0000000e0c127981 */ /* 0x004ea2000c1f5900 */
[----:B------:R-:W-:Y:S06]  /*03d0*/  BAR.SYNC.DEFER_BLOCKING 0x0 ;  /* 0x0000000000007b1d */ /* 0x000fec0000010000 */
[----:B-1-3--:R-:W3:Y:S02]  /*03e0*/  @!P1 LDG.E.STRONG.SYS R19, desc[UR14][R12.64] ;  /* 0x0000000e0c139981 */ /* 0x00aee4000c1f5900 */
[----:B---3--:R-:W-:-:S05]  /*03f0*/  @!P1 VIADD R27, R19, UR13 ;  /* 0x0000000d131b9c36 */ /* 0x008fca0008000000 */
[----:B------:R-:W-:Y:S04]  /*0400*/  @!P1 STG.E.STRONG.SYS desc[UR14][R12.64], R27 ;  /* 0x0000001b0c009986 */ /* 0x000fe8000c11590e */
[----:B------:R-:W3:Y:S01]  /*0410*/  LDG.E.STRONG.SYS R20, desc[UR14][R14.64] ;  /* 0x0000000e0e147981 */ /* 0x000ee2000c1f5900 */
[----:B--2---:R-:W-:Y:S01]  /*0420*/  IMAD.IADD R25, R18, 0x1, R23 ;  /* 0x0000000112197824 */ /* 0x004fe200078e0217 */
[----:B------:R-:W1:Y:S04]  /*0430*/  S2UR UR6, SR_CgaCtaId ;  /* 0x00000000000679c3 */ /* 0x000e680000008800 */
[----:B---3--:R-:W-:-:S13]  /*0440*/  ISETP.GE.AND P0, PT, R25, R20, PT ;  /* 0x000000141900720c */ /* 0x008fda0003f06270 */
[----:B------:R-:W2:Y:S01]  /*0450*/  @!P0 LDG.E.64 R18, desc[UR14][R4.64] ;  /* 0x0000000e04128981 */ /* 0x000ea2000c1e1b00 */
[----:B------:R-:W-:Y:S01]  /*0460*/  UMOV UR5, 0x400 ;  /* 0x0000040000057882 */ /* 0x000fe20000000000 */
[----:B------:R-:W-:Y:S01]  /*0470*/  IMAD.MOV.U32 R20, RZ, RZ, -0x1 ;  /* 0xffffffffff147424 */ /* 0x000fe200078e00ff */
[----:B-1----:R-:W-:Y:S01]  /*0480*/  ULEA UR5, UR6, UR5, 0x18 ;  /* 0x0000000506057291 */ /* 0x002fe2000f8ec0ff */
[----:B------:R-:W-:-:S05]  /*0490*/  @!P0 IMAD.MOV.U32 R26, RZ, RZ, 0x1 ;  /* 0x00000001ff1a8424 */ /* 0x000fca00078e00ff */
[----:B0-----:R-:W-:Y:S02]  /*04a0*/  IMAD.U32 R0, RZ, RZ, UR5 ;  /* 0x00000005ff007e24 */ /* 0x001fe4000f8e00ff */
[----:B--2---:R-:W-:-:S05]  /*04b0*/  @!P0 IMAD.WIDE R18, R25, 0x4, R18 ;  /* 0x0000000419128825 */ /* 0x004fca00078e0212 */
[----:B------:R0:W5:Y:S04]  /*04c0*/  @!P0 LD.E.STRONG.SYS R20, desc[UR14][R18.64] ;  /* 0x0000000e12148980 */ /* 0x000168000c115900 */
[----:B------:R-:W-:Y:S01]  /*04d0*/  @!P0 STS [UR5+0x2400], R26 ;  /* 0x0024001aff008988 */ /* 0x000fe20008000805 */
[----:B------:R-:W-:Y:S06]  /*04e0*/  BAR.SYNC.DEFER_BLOCKING 0x0 ;  /* 0x0000000000007b1d */ /* 0x000fec0000010000 */
[----:B------:R-:W1:Y:S02]  /*04f0*/  LDS R25, [R0+0x2400] ;  /* 0x0024000000197984 */ /* 0x000e640000000800 */
[----:B-1----:R-:W-:-:S13]  /*0500*/  ISETP.NE.AND P0, PT, R25, RZ, PT ;  /* 0x000000ff1900720c */ /* 0x002fda0003f05270 */
[----:B0-----:R-:W-:Y:S05]  /*0510*/  @P0 BRA `(.L_x_27) ;  /* 0x0000000000a00947 */ /* 0x001fea0003800000 */
        /* <DEDUP_REMOVED lines=9> */
[----:B------:R-:W2:Y:S04]  /*05b0*/  LDG.E.64 R18, desc[UR14][R6.64] ;  /* 0x0000000e06127981 */ /* 0x000ea8000c1e1b00 */
[----:B--2---:R2:W-:Y:S04]  /*05c0*/  STG.E.64 desc[UR14][R4.64], R18 ;  /* 0x0000001204007986 */ /* 0x0045e8000c101b0e */
[----:B------:R-:W3:Y:S04]  /*05d0*/  LDG.E.64 R26, desc[UR14][R2.64] ;  /* 0x0000000e021a7981 */ /* 0x000ee8000c1e1b00 */
[----:B---3--:R2:W-:Y:S01]  /*05e0*/  STG.E.64 desc[UR14][R8.64], R26 ;  /* 0x0000001a08007986 */ /* 0x0085e2000c101b0e */
[----:B------:R-:W-:Y:S05]  /*05f0*/  @P1 BRA `(.L_x_30) ;  /* 0x0000000000581947 */ /* 0x000fea0003800000 */
[----:B--2---:R-:W2:Y:S04]  /*0600*/  LDG.E.STRONG.SYS R19, desc[UR14][R10.64] ;  /* 0x0000000e0a137981 */ /* 0x004ea8000c1f5900 */
[----:B--2---:R3:W-:Y:S04]  /*0610*/  STG.E.STRONG.SYS desc[UR14][R14.64], R19 ;  /* 0x000000130e007986 */ /* 0x0047e8000c11590e */
[----:B------:R3:W-:Y:S04]  /*0620*/  STG.E.STRONG.SYS desc[UR14][R10.64], RZ ;  /* 0x000000ff0a007986 */ /* 0x0007e8000c11590e */
[----:B------:R3:W-:Y:S04]  /*0630*/  STG.E.STRONG.SYS desc[UR14][R12.64], RZ ;  /* 0x000000ff0c007986 */ /* 0x0007e8000c11590e */
[----:B------:R-:W2:Y:S04]  /*0640*/  LDG.E.STRONG.SYS R18, desc[UR14][R14.64] ;  /* 0x0000000e0e127981 */ /* 0x000ea8000c1f5900 */
[----:B------:R-:W2:Y:S02]  /*0650*/  LDG.E.STRONG.SYS R25, desc[UR14][R16.64] ;  /* 0x0000000e10197981 */ /* 0x000ea4000c1f5900 */
[----:B--2---:R-:W-:-:S05]  /*0660*/  IMAD.IADD R25, R18, 0x1, R25 ;  /* 0x0000000112197824 */ /* 0x004fca00078e0219 */
[----:B------:R3:W-:Y:S01]  /*0670*/  STG.E.STRONG.SYS desc[UR14][R16.64], R25 ;  /* 0x0000001910007986 */ /* 0x0007e2000c11590e */
[----:B------:R-:W-:Y:S05]  /*0680*/  BRA `(.L_x_30) ;  /* 0x0000000000347947 */ /* 0x000fea0003800000 */
.L_x_29:
[----:B------:R-:W2:Y:S04]  /*0690*/  LDG.E.64 R18, desc[UR14][R2.64] ;  /* 0x0000000e02127981 */ /* 0x000ea8000c1e1b00 */
[----:B--2---:R0:W-:Y:S04]  /*06a0*/  STG.E.64 desc[UR14][R4.64], R18 ;  /* 0x0000001204007986 */ /* 0x0041e8000c101b0e */
[----:B------:R-:W2:Y:S04]  /*06b0*/  LDG.E.64 R26, desc[UR14][R6.64] ;  /* 0x0000000e061a7981 */ /* 0x000ea8000c1e1b00 */
[----:B--2---:R0:W-:Y:S01]  /*06c0*/  STG.E.64 desc[UR14][R8.64], R26 ;  /* 0x0000001a08007986 */ /* 0x0041e2000c101b0e */
[----:B------:R-:W-:Y:S05]  /*06d0*/  @P1 BRA `(.L_x_30) ;  /* 0x0000000000201947 */ /* 0x000fea0003800000 */
[----:B0-----:R-:W2:Y:S04]  /*06e0*/  LDG.E.STRONG.SYS R19, desc[UR14][R10.64] ;  /* 0x0000000e0a137981 */ /* 0x001ea8000c1f5900 */
[----:B--2---:R1:W-:Y:S04]  /*06f0*/  STG.E.STRONG.SYS desc[UR14][R14.64], R19 ;  /* 0x000000130e007986 */ /* 0x0043e8000c11590e */
[----:B------:R1:W-:Y:S04]  /*0700*/  STG.E.STRONG.SYS desc[UR14][R10.64], RZ ;  /* 0x000000ff0a007986 */ /* 0x0003e8000c11590e */
[----:B------:R1:W-:Y:S04]  /*0710*/  STG.E.STRONG.SYS desc[UR14][R12.64], RZ ;  /* 0x000000ff0c007986 */ /* 0x0003e8000c11590e */
[----:B------:R-:W2:Y:S04]  /*0720*/  LDG.E.STRONG.SYS R18, desc[UR14][R14.64] ;  /* 0x0000000e0e127981 */ /* 0x000ea8000c1f5900 */
[----:B------:R-:W2:Y:S02]  /*0730*/  LDG.E.STRONG.SYS R25, desc[UR14][R16.64] ;  /* 0x0000000e10197981 */ /* 0x000ea4000c1f5900 */
[----:B--2---:R-:W-:-:S05]  /*0740*/  IMAD.IADD R25, R18, 0x1, R25 ;  /* 0x0000000112197824 */ /* 0x004fca00078e0219 */
[----:B------:R1:W-:Y:S02]  /*0750*/  STG.E.STRONG.SYS desc[UR14][R16.64], R25 ;  /* 0x0000001910007986 */ /* 0x0003e4000c11590e */
.L_x_30:
[----:B------:R-:W-:Y:S05]  /*0760*/  BSYNC.RECONVERGENT B0 ;  /* 0x0000000000007941 */ /* 0x000fea0003800200 */
.L_x_28:
[----:B------:R-:W-:Y:S01]  /*0770*/  BAR.SYNC.DEFER_BLOCKING 0x0 ;  /* 0x0000000000007b1d */ /* 0x000fe20000010000 */
[----:B------:R-:W-:-:S05]  /*0780*/  UIADD3 UR4, UPT, UPT, UR4, 0x1, URZ ;  /* 0x0000000104047890 */ /* 0x000fca000fffe0ff */
[----:B------:R-:W-:Y:S07]  /*0790*/  BRA `(.L_x_31) ;  /* 0xfffffff800fc7947 */ /* 0x000fee000383ffff */
.L_x_27:
[----:B------:R-:W-:Y:S01]  /*07a0*/  IABS R0, UR7 ;  /* 0x0000000700007c13 */ /* 0x000fe20008000000 */
[----:B------:R-:W-:Y:S01]  /*07b0*/  IMAD.MOV.U32 R29, RZ, RZ, 0x4 ;  /* 0x00000004ff1d7424 */ /* 0x000fe200078e00ff */
[C---:B-----5:R-:W-:Y:S01]  /*07c0*/  ISETP.GE.AND P0, PT, R20.reuse, RZ, PT ;  /* 0x000000ff1400720c */ /* 0x060fe20003f06270 */
[----:B------:R-:W-:Y:S01]  /*07d0*/  IMAD.MOV.U32 R18, RZ, RZ, RZ ;  /* 0x000000ffff127224 */ /* 0x000fe200078e00ff */
[----:B------:R-:W0:Y:S11]  /*07e0*/  I2F.RP R19, R0 ;  /* 0x0000000000137306 */ /* 0x000e360000209400 */
[----:B------:R-:W-:Y:S01]  /*07f0*/  @P0 IMAD.WIDE.U32 R28, R20, R29, UR8 ;  /* 0x00000008141c0e25 */ /* 0x000fe2000f8e001d */
[----:B0-----:R-:W0:Y:S04]  /*0800*/  MUFU.RCP R19, R19 ;  /* 0x0000001300137308 */ /* 0x001e280000001000 */
[----:B------:R1:W5:Y:S01]  /*0810*/  @P0 LD.E.U8 R18, desc[UR14][R28.64] ;  /* 0x0000000e1c120980 */ /* 0x000362000c101100 */
[----:B------:R-:W-:Y:S01]  /*0820*/  BSSY.RECONVERGENT B0, `(.L_x_32) ;  /* 0x0000033000007945 */ /* 0x000fe20003800200 */
[----:B-1----:R-:W-:-:S02]  /*0830*/  IABS R28, R20 ;  /* 0x00000014001c7213 */ /* 0x002fc40000000000 */
[----:B------:R-:W-:Y:S01]  /*0840*/  IABS R29, UR7 ;  /* 0x00000007001d7c13 */ /* 0x000fe20008000000 */
[----:B0-----:R-:W-:-:S04]  /*0850*/  VIADD R26, R19, 0xffffffe ;  /* 0x0ffffffe131a7836 */ /* 0x001fc80000000000 */
[----:B------:R0:W1:Y:S02]  /*0860*/  F2I.FTZ.U32.TRUNC.NTZ R27, R26 ;  /* 0x0000001a001b7305 */ /* 0x000064000021f000 */
[----:B0-----:R-:W-:Y:S02]  /*0870*/  IMAD.MOV.U32 R26, RZ, RZ, RZ ;  /* 0x000000ffff1a7224 */ /* 0x001fe400078e00ff */
[----:B-1----:R-:W-:-:S04]  /*0880*/  IMAD.MOV R25, RZ, RZ, -R27 ;  /* 0x000000ffff197224 */ /* 0x002fc800078e0a1b */
[----:B------:R-:W-:-:S04]  /*0890*/  IMAD R25, R25, R0, RZ ;  /* 0x0000000019197224 */ /* 0x000fc800078e02ff */
[----:B------:R-:W-:-:S04]  /*08a0*/  IMAD.HI.U32 R27, R27, R25, R26 ;  /* 0x000000191b1b7227 */ /* 0x000fc800078e001a */
[----:B------:R-:W-:Y:S02]  /*08b0*/  IMAD.MOV R25, RZ, RZ, -R29 ;  /* 0x000000ffff197224 */ /* 0x000fe400078e0a1d */
[----:B------:R-:W-:-:S04]  /*08c0*/  IMAD.HI.U32 R19, R27, R28, RZ ;  /* 0x0000001c1b137227 */ /* 0x000fc800078e00ff */
[----:B------:R-:W-:-:S05]  /*08d0*/  IMAD R25, R19, R25, R28 ;  /* 0x0000001913197224 */ /* 0x000fca00078e021c */
[----:B------:R-:W-:-:S13]  /*08e0*/  ISETP.GT.U32.AND P2, PT, R0, R25, PT ;  /* 0x000000190000720c */ /* 0x000fda0003f44070 */
[----:B------:R-:W-:Y:S02]  /*08f0*/  @!P2 IMAD.IADD R25, R25, 0x1, -R0 ;  /* 0x000000011919a824 */ /* 0x000fe400078e0a00 */
[----:B------:R-:W-:Y:S01]  /*0900*/  @!P2 VIADD R19, R19, 0x1 ;  /* 0x000000011313a836 */ /* 0x000fe20000000000 */
[----:B------:R-:W-:Y:S02]  /*0910*/  ISETP.NE.AND P2, PT, RZ, UR7, PT ;  /* 0x00000007ff007c0c */ /* 0x000fe4000bf45270 */
[----:B------:R-:W-:Y:S02]  /*0920*/  ISETP.GE.U32.AND P1, PT, R25, R0, PT ;  /* 0x000000001900720c */ /* 0x000fe40003f26070 */
[----:B------:R-:W-:-:S04]  /*0930*/  LOP3.LUT R0, R20, UR7, RZ, 0x3c, !PT ;  /* 0x0000000714007c12 */ /* 0x000fc8000f8e3cff */
[----:B------:R-:W-:-:S07]  /*0940*/  ISETP.GE.AND P3, PT, R0, RZ, PT ;  /* 0x000000ff0000720c */ /* 0x000fce0003f66270 */
[----:B------:R-:W-:Y:S01]  /*0950*/  @P1 VIADD R19, R19, 0x1 ;  /* 0x0000000113131836 */ /* 0x000fe20000000000 */
[----:B------:R-:W-:-:S05]  /*0960*/  ISETP.GT.AND P1, PT, R20, -0x1, PT ;  /* 0xffffffff1400780c */ /* 0x000fca0003f24270 */
[----:B------:R-:W-:Y:S01]  /*0970*/  @!P3 IMAD.MOV R19, RZ, RZ, -R19 ;  /* 0x000000ffff13b224 */ /* 0x000fe200078e0a13 */
[----:B------:R-:W-:-:S04]  /*0980*/  @!P2 LOP3.LUT R19, RZ, UR7, RZ, 0x33, !PT ;  /* 0x00000007ff13ac12 */ /* 0x000fc8000f8e33ff */
[C---:B------:R-:W-:Y:S01]  /*0990*/  ISETP.GT.AND P2, PT, R19.reuse, RZ, P1 ;  /* 0x000000ff1300720c */ /* 0x040fe20000f44270 */
[----:B------:R-:W-:Y:S01]  /*09a0*/  IMAD.MOV R25, RZ, RZ, -R19 ;  /* 0x000000ffff197224 */ /* 0x000fe200078e0a13 */
[----:B------:R-:W-:-:S03]  /*09b0*/  ISETP.LT.AND P1, PT, R19, R22, P1 ;  /* 0x000000161300720c */ /* 0x000fc60000f21270 */
[----:B------:R-:W-:-:S05]  /*09c0*/  IMAD R0, R25, UR7, R20 ;  /* 0x0000000719007c24 */ /* 0x000fca000f8e0214 */
[C---:B------:R-:W-:Y:S02]  /*09d0*/  ISETP.GE.AND P3, PT, R0.reuse, UR12, PT ;  /* 0x0000000c00007c0c */ /* 0x040fe4000bf66270 */
[----:B------:R-:W-:Y:S02]  /*09e0*/  ISETP.LT.OR P5, PT, R0, 0x1, !P0 ;  /* 0x000000010000780c */ /* 0x000fe400047a1670 */
[----:B------:R-:W-:Y:S01]  /*09f0*/  ISETP.LT.OR P3, PT, R20, RZ, P3 ;  /* 0x000000ff1400720c */ /* 0x000fe20001f61670 */
[----:B------:R-:W-:-:S12]  /*0a00*/  @!P2 BRA `(.L_x_33) ;  /* 0x000000000050a947 */ /* 0x000fd80003800000 */
[----:B------:R-:W-:Y:S02]  /*0a10*/  VIADD R25, R19, 0xffffffff ;  /* 0xffffffff13197836 */ /* 0x000fe40000000000 */
[----:B------:R-:W-:Y:S02]  /*0a20*/  IMAD.MOV.U32 R26, RZ, RZ, 0x4 ;  /* 0x00000004ff1a7424 */ /* 0x000fe400078e00ff */
[----:B------:R-:W-:-:S04]  /*0a30*/  IMAD R31, R25, UR7, R0 ;  /* 0x00000007191f7c24 */ /* 0x000fc8000f8e0200 */
[C---:B------:R-:W-:Y:S01]  /*0a40*/  IMAD.WIDE R26, R31.reuse, R26, UR8 ;  /* 0x000000081f1a7e25 */ /* 0x040fe2000f8e021a */
[----:B------:R-:W-:-:S04]  /*0a50*/  IADD3 R28, P4, PT, R31, UR10, RZ ;  /* 0x0000000a1f1c7c10 */ /* 0x000fc8000ff9e0ff */
[----:B------:R-:W-:Y:S01]  /*0a60*/  LEA.HI.X.SX32 R29, R31, UR11, 0x1, P4 ;  /* 0x0000000b1f1d7c11 */ /* 0x000fe2000a0f0eff */
[----:B------:R-:W2:Y:S04]  /*0a70*/  LD.E R25, desc[UR14][R26.64] ;  /* 0x0000000e1a197980 */ /* 0x000ea8000c101900 */
[----:B------:R-:W3:Y:S01]  /*0a80*/  LD.E.U8 R28, desc[UR14][R28.64] ;  /* 0x0000000e1c1c7980 */ /* 0x000ee2000c101100 */
[----:B--2---:R-:W-:-:S04]  /*0a90*/  LOP3.LUT R25, R25, 0xff, RZ, 0xc0, !PT ;  /* 0x000000ff19197812 */ /* 0x004fc800078ec0ff */
[----:B---3--:R-:W-:-:S04]  /*0aa0*/  ISETP.NE.AND P4, PT, R28, R25, PT ;  /* 0x000000191c00720c */ /* 0x008fc80003f85270 */
[----:B-----5:R-:W-:-:S13]  /*0ab0*/  ISETP.GE.U32.OR P4, PT, R25, R18, !P4 ;  /* 0x000000121900720c */ /* 0x020fda0006786470 */
[----:B------:R-:W-:Y:S05]  /*0ac0*/  @P4 BRA `(.L_x_33) ;  /* 0x0000000000204947 */ /* 0x000fea0003800000 */
[----:B------:R-:W-:Y:S02]  /*0ad0*/  ISETP.GE.AND P4, PT, R31, 0x1, PT ;  /* 0x000000011f00780c */ /* 0x000fe40003f86270 */
[----:B------:R-:W-:-:S05]  /*0ae0*/  VIMNMX.U32 R25, PT, PT, R28, R18, PT ;  /* 0x000000121c197248 */ /* 0x000fca0003fe0000 */
[----:B------:R0:W-:Y:S06]  /*0af0*/  ATOM.E.MAX.S32.STRONG.GPU PT, RZ, desc[UR14][R26.64], R25 ;  /* 0x800000191aff798a */ /* 0x0001ec00091ef30e */
[----:B------:R-:W1:Y:S02]  /*0b00*/  @P4 LDS R28, [R21] ;  /* 0x00000000151c4984 */ /* 0x000e640000000800 */
[C---:B-1----:R-:W-:Y:S02]  /*0b10*/  @P4 VIADD R30, R28.reuse, 0x1 ;  /* 0x000000011c1e4836 */ /* 0x042fe40000000000 */
[----:B------:R-:W-:-:S03]  /*0b20*/  @P4 IMAD R28, R28, 0x4, R21 ;  /* 0x000000041c1c4824 */ /* 0x000fc600078e0215 */
[----:B------:R0:W-:Y:S04]  /*0b30*/  @P4 STS [R21], R30 ;  /* 0x0000001e15004388 */ /* 0x0001e80000000800 */
[----:B------:R0:W-:Y:S02]  /*0b40*/  @P4 STS [R28+0x4], R31 ;  /* 0x0000041f1c004388 */ /* 0x0001e40000000800 */
.L_x_33:
[----:B------:R-:W-:Y:S05]  /*0b50*/  BSYNC.RECONVERGENT B0 ;  /* 0x0000000000007941 */ /* 0x000fea0003800200 */
.L_x_32:
[----:B------:R-:W-:Y:S04]  /*0b60*/  BSSY.RECONVERGENT B0, `(.L_x_34) ;  /* 0x0000017000007945 */ /* 0x000fe80003800200 */
[----:B------:R-:W-:Y:S05]  /*0b70*/  @!P1 BRA `(.L_x_35) ;  /* 0x0000000000549947 */ /* 0x000fea0003800000 */
[----:B0-----:R-:W-:-:S04]  /*0b80*/  IMAD.U32 R26, RZ, RZ, UR7 ;  /* 0x00000007ff1a7e24 */ /* 0x001fc8000f8e00ff */
[----:B------:R-:W-:Y:S02]  /*0b90*/  IMAD R25, R19, R26, UR7 ;  /* 0x0000000713197e24 */ /* 0x000fe4000f8e021a */
[----:B------:R-:W-:Y:S02]  /*0ba0*/  IMAD.MOV.U32 R26, RZ, RZ, 0x4 ;  /* 0x00000004ff1a7424 */ /* 0x000fe400078e00ff */
[----:B------:R-:W-:-:S04]  /*0bb0*/  IMAD.IADD R31, R0, 0x1, R25 ;  /* 0x00000001001f7824 */ /* 0x000fc800078e0219 */
        /* <DEDUP_REMOVED lines=12> */
[----:B------:R-:W0:Y:S02]  /*0c80*/  @P4 LDS R28, [R21] ;  /* 0x00000000151c4984 */ /* 0x000e240000000800 */
[C---:B0-----:R-:W-:Y:S02]  /*0c90*/  @P4 VIADD R30, R28.reuse, 0x1 ;  /* 0x000000011c1e4836 */ /* 0x041fe40000000000 */
[----:B------:R-:W-:-:S03]  /*0ca0*/  @P4 IMAD R28, R28, 0x4, R21 ;  /* 0x000000041c1c4824 */ /* 0x000fc600078e0215 */
[----:B------:R1:W-:Y:S04]  /*0cb0*/  @P4 STS [R21], R30 ;  /* 0x0000001e15004388 */ /* 0x0003e80000000800 */
[----:B------:R1:W-:Y:S02]  /*0cc0*/  @P4 STS [R28+0x4], R31 ;  /* 0x0000041f1c004388 */ /* 0x0003e40000000800 */
.L_x_35:
[----:B------:R-:W-:Y:S05]  /*0cd0*/  BSYNC.RECONVERGENT B0 ;  /* 0x0000000000007941 */ /* 0x000fea0003800200 */
.L_x_34:
[----:B------:R-:W-:Y:S04]  /*0ce0*/  BSSY.RECONVERGENT B0, `(.L_x_36) ;  /* 0x0000018000007945 */ /* 0x000fe80003800200 */
[----:B------:R-:W-:Y:S05]  /*0cf0*/  @P5 BRA `(.L_x_37) ;  /* 0x0000000000585947 */ /* 0x000fea0003800000 */
[----:B01----:R-:W-:-:S05]  /*0d00*/  IMAD R25, R19, UR7, RZ ;  /* 0x0000000713197c24 */ /* 0x003fca000f8e02ff */
[----:B------:R-:W-:-:S04]  /*0d10*/  IADD3 R27, P4, PT, R0, R25, RZ ;  /* 0x00000019001b7210 */ /* 0x000fc80007f9e0ff */
[----:B------:R-:W-:Y:S02]  /*0d20*/  LEA.HI.X.SX32 R30, R25, RZ, 0x1, P4 ;  /* 0x000000ff191e7211 */ /* 0x000fe400020f0eff */
[C---:B------:R-:W-:Y:S02]  /*0d30*/  LEA R26, P4, R27.reuse, UR8, 0x2 ;  /* 0x000000081b1a7c11 */ /* 0x040fe4000f8810ff */
[C---:B------:R-:W-:Y:S02]  /*0d40*/  IADD3 R28, P5, PT, R27.reuse, UR10, RZ ;  /* 0x0000000a1b1c7c10 */ /* 0x040fe4000ffbe0ff */
[----:B------:R-:W-:Y:S02]  /*0d50*/  LEA.HI.X R27, R27, UR9, R30, 0x2, P4 ;  /* 0x000000091b1b7c11 */ /* 0x000fe4000a0f141e */
[----:B------:R-:W-:-:S03]  /*0d60*/  IADD3.X R29, PT, PT, R30, UR11, RZ, P5, !PT ;  /* 0x0000000b1e1d7c10 */ /* 0x000fc6000affe4ff */
[----:B------:R-:W2:Y:S04]  /*0d70*/  LD.E R30, desc[UR14][R26.64+-0x4] ;  /* 0xfffffc0e1a1e7980 */ /* 0x000ea8000c101900 */
[----:B------:R-:W3:Y:S01]  /*0d80*/  LD.E.U8 R29, desc[UR14][R28.64+-0x1] ;  /* 0xffffff0e1c1d7980 */ /* 0x000ee2000c101100 */
[----:B--2---:R-:W-:-:S04]  /*0d90*/  LOP3.LUT R31, R30, 0xff, RZ, 0xc0, !PT ;  /* 0x000000ff1e1f7812 */ /* 0x004fc800078ec0ff */
[----:B---3--:R-:W-:-:S04]  /*0da0*/  ISETP.NE.AND P4, PT, R29, R31, PT ;  /* 0x0000001f1d00720c */ /* 0x008fc80003f85270 */
[----:B-----5:R-:W-:-:S13]  /*0db0*/  ISETP.GE.U32.OR P4, PT, R31, R18, !P4 ;  /* 0x000000121f00720c */ /* 0x020fda0006786470 */
[----:B------:R-:W-:Y:S05]  /*0dc0*/  @P4 BRA `(.L_x_37) ;  /* 0x0000000000244947 */ /* 0x000fea0003800000 */
[----:B------:R-:W-:Y:S02]  /*0dd0*/  IADD3 R25, PT, PT, R0, -0x1, R25 ;  /* 0xffffffff00197810 */ /* 0x000fe40007ffe019 */
[----:B------:R-:W-:Y:S02]  /*0de0*/  VIMNMX.U32 R29, PT, PT, R29, R18, PT ;  /* 0x000000121d1d7248 */ /* 0x000fe40003fe0000 */
[----:B------:R-:W-:-:S03]  /*0df0*/  ISETP.GE.AND P4, PT, R25, 0x1, PT ;  /* 0x000000011900780c */ /* 0x000fc60003f86270 */
[----:B------:R2:W-:Y:S10]  /*0e00*/  ATOM.E.MAX.S32.STRONG.GPU PT, RZ, desc[UR14][R26.64+-0x4], R29 ;  /* 0xfffffc1d1aff798a */ /* 0x0005f400091ef30e */
[----:B------:R-:W0:Y:S02]  /*0e10*/  @P4 LDS R28, [R21] ;  /* 0x00000000151c4984 */ /* 0x000e240000000800 */
[----:B0-----:R-:W-:-:S02]  /*0e20*/  @P4 VIADD R30, R28, 0x1 ;  /* 0x000000011c1e4836 */ /* 0x001fc40000000000 */
[----:B------:R-:W-:-:S03]  /*0e30*/  @P4 IMAD R28, R28, 0x4, R21 ;  /* 0x000000041c1c4824 */ /* 0x000fc600078e0215 */
[----:B------:R2:W-:Y:S04]  /*0e40*/  @P4 STS [R21], R30 ;  /* 0x0000001e15004388 */ /* 0x0005e80000000800 */
[----:B------:R2:W-:Y:S02]  /*0e50*/  @P4 STS [R28+0x4], R25 ;  /* 0x000004191c004388 */ /* 0x0005e40000000800 */
.L_x_37:
[----:B------:R-:W-:Y:S05]  /*0e60*/  BSYNC.RECONVERGENT B0 ;  /* 0x0000000000007941 */ /* 0x000fea0003800200 */
.L_x_36:
[----:B------:R-:W-:Y:S04]  /*0e70*/  BSSY.RECONVERGENT B0, `(.L_x_38) ;  /* 0x0000018000007945 */ /* 0x000fe80003800200 */
[----:B------:R-:W-:Y:S05]  /*0e80*/  @P3 BRA `(.L_x_39) ;  /* 0x0000000000583947 */ /* 0x000fea0003800000 */
[----:B01----:R-:W-:-:S05]  /*0e90*/  IMAD R31, R19, UR7, RZ ;  /* 0x00000007131f7c24 */ /* 0x003fca000f8e02ff */
[----:B--2---:R-:W-:-:S04]  /*0ea0*/  IADD3 R25, P3, PT, R0, R31, RZ ;  /* 0x0000001f00197210 */ /* 0x004fc80007f7e0ff */
        /* <DEDUP_REMOVED lines=11> */
[----:B------:R-:W-:Y:S02]  /*0f60*/  IADD3 R29, PT, PT, R0, 0x1, R31 ;  /* 0x00000001001d7810 */ /* 0x000fe40007ffe01f */
        /* <DEDUP_REMOVED lines=8> */
.L_x_39:
[----:B------:R-:W-:Y:S05]  /*0ff0*/  BSYNC.RECONVERGENT B0 ;  /* 0x0000000000007941 */ /* 0x000fea0003800200 */
.L_x_38:
[----:B------:R-:W4:Y:S02]  /*1000*/  LDCU UR5, c[0x0][0x3a8] ;  /* 0x00007500ff0577ac */ /* 0x000f240008000800 */
[----:B----4-:R-:W-:-:S09]  /*1010*/  UISETP.NE.AND UP0, UPT, UR5, 0x8, UPT ;  /* 0x000000080500788c */ /* 0x010fd2000bf05270 */
[----:B------:R-:W-:Y:S05]  /*1020*/  BRA.U UP0, `(.L_x_40) ;  /* 0x0000000500b87547 */ /* 0x000fea000b800000 */
[----:B0123--:R-:W-:Y:S01]  /*1030*/  VIMNMX R25, PT, PT, R19, R0, PT ;  /* 0x0000000013197248 */ /* 0x00ffe20003fe0100 */
[----:B------:R-:W-:Y:S01]  /*1040*/  BSSY.RECONVERGENT B0, `(.L_x_41) ;  /* 0x000001e000007945 */ /* 0x000fe20003800200 */
[C---:B------:R-:W-:Y:S02]  /*1050*/  ISETP.LT.OR P3, PT, R0.reuse, 0x1, !P0 ;  /* 0x000000010000780c */ /* 0x040fe40004761670 */
[----:B------:R-:W-:Y:S02]  /*1060*/  ISETP.LT.OR P0, PT, R25, 0x1, !P0 ;  /* 0x000000011900780c */ /* 0x000fe40004701670 */
[C---:B------:R-:W-:Y:S02]  /*1070*/  ISETP.GE.OR P2, PT, R0.reuse, UR12, !P2 ;  /* 0x0000000c00007c0c */ /* 0x040fe4000d746670 */
[----:B------:R-:W-:Y:S02]  /*1080*/  ISETP.GE.OR P1, PT, R0, UR12, !P1 ;  /* 0x0000000c00007c0c */ /* 0x000fe4000cf26670 */
[----:B------:R-:W-:-:S07]  /*1090*/  ISETP.GE.OR P3, PT, R19, R22, P3 ;  /* 0x000000161300720c */ /* 0x000fce0001f66670 */
[----:B------:R-:W-:Y:S06]  /*10a0*/  @P0 BRA `(.L_x_42) ;  /* 0x00000000005c0947 */ /* 0x000fec0003800000 */
[----:B------:R-:W-:-:S04]  /*10b0*/  VIADD R25, R19, 0xffffffff ;  /* 0xffffffff13197836 */ /* 0x000fc80000000000 */
[----:B------:R-:W-:-:S05]  /*10c0*/  IMAD R25, R25, UR7, RZ ;  /* 0x0000000719197c24 */ /* 0x000fca000f8e02ff */
        /* <DEDUP_REMOVED lines=16> */
[----:B------:R-:W1:Y:S02]  /*11d0*/  @P0 LDS R28, [R21] ;  /* 0x00000000151c0984 */ /* 0x000e640000000800 */
[----:B-1----:R-:W-:-:S02]  /*11e0*/  @P0 VIADD R30, R28, 0x1 ;  /* 0x000000011c1e0836 */ /* 0x002fc40000000000 */
[----:B------:R-:W-:-:S03]  /*11f0*/  @P0 IMAD R28, R28, 0x4, R21 ;  /* 0x000000041c1c0824 */ /* 0x000fc600078e0215 */
[----:B------:R0:W-:Y:S04]  /*1200*/  @P0 STS [R21], R30 ;  /* 0x0000001e15000388 */ /* 0x0001e80000000800 */
[----:B------:R0:W-:Y:S02]  /*1210*/  @P0 STS [R28+0x4], R25 ;  /* 0x000004191c000388 */ /* 0x0001e40000000800 */
.L_x_42:
[----:B------:R-:W-:Y:S05]  /*1220*/  BSYNC.RECONVERGENT B0 ;  /* 0x0000000000007941 */ /* 0x000fea0003800200 */
.L_x_41:
[----:B------:R-:W-:Y:S04]  /*1230*/  BSSY.RECONVERGENT B0, `(.L_x_43) ;  /* 0x0000019000007945 */ /* 0x000fe80003800200 */
[----:B------:R-:W-:Y:S05]  /*1240*/  @P2 BRA `(.L_x_44) ;  /* 0x00000000005c2947 */ /* 0x000fea0003800000 */
[----:B0-----:R-:W-:-:S04]  /*1250*/  VIADD R25, R19, 0xffffffff ;  /* 0xffffffff13197836 */ /* 0x001fc80000000000 */
        /* <DEDUP_REMOVED lines=22> */
.L_x_44:
[----:B------:R-:W-:Y:S05]  /*13c0*/  BSYNC.RECONVERGENT B0 ;  /* 0x0000000000007941 */ /* 0x000fea0003800200 */
.L_x_43:
[----:B------:R-:W-:Y:S04]  /*13d0*/  BSSY.RECONVERGENT B0, `(.L_x_45) ;  /* 0x0000019000007945 */ /* 0x000fe80003800200 */
[----:B------:R-:W-:Y:S05]  /*13e0*/  @P3 BRA `(.L_x_46) ;  /* 0x00000000005c3947 */ /* 0x000fea0003800000 */
[----:B01----:R-:W-:-:S04]  /*13f0*/  IMAD.U32 R26, RZ, RZ, UR7 ;  /* 0x00000007ff1a7e24 */ /* 0x003fc8000f8e00ff */
[----:B------:R-:W-:-:S05]  /*1400*/  IMAD R31, R19, R26, UR7 ;  /* 0x00000007131f7e24 */ /* 0x000fca000f8e021a */
        /* <DEDUP_REMOVED lines=21> */
.L_x_46:
[----:B------:R-:W-:Y:S05]  /*1560*/  BSYNC.RECONVERGENT B0 ;  /* 0x0000000000007941 */ /* 0x000fea0003800200 */
.L_x_45:
[----:B------:R-:W-:Y:S04]  /*1570*/  BSSY.RECONVERGENT B0, `(.L_x_40) ;  /* 0x0000019000007945 */ /* 0x000fe80003800200 */
[----:B------:R-:W-:Y:S05]  /*1580*/  @P1 BRA `(.L_x_47) ;  /* 0x00000000005c1947 */ /* 0x000fea0003800000 */
[----:B012---:R-:W-:-:S04]  /*1590*/  IMAD.U32 R26, RZ, RZ, UR7 ;  /* 0x00000007ff1a7e24 */ /* 0x007fc8000f8e00ff */
        /* <DEDUP_REMOVED lines=9> */
[----:B------:R-:W-:Y:S02]  /*1630*/  IADD3 R25, PT, PT, R0, 0x1, R25 ;  /* 0x0000000100197810 */ /* 0x000fe40007ffe019 */
        /* <DEDUP_REMOVED lines=12> */
.L_x_47:
[----:B------:R-:W-:Y:S05]  /*1700*/  BSYNC.RECONVERGENT B0 ;  /* 0x0000000000007941 */ /* 0x000fea0003800200 */
.L_x_40:
[----:B0123--:R-:W0:Y:S01]  /*1710*/  LDS R25, [R21] ;  /* 0x0000000015197984 */ /* 0x00fe220000000800 */
[----:B------:R-:W-:Y:S01]  /*1720*/  BSSY.RECONVERGENT B0, `(.L_x_48) ;  /* 0x0000029000007945 */ /* 0x000fe20003800200 */
[----:B0-----:R-:W-:-:S13]  /*1730*/  ISETP.NE.AND P0, PT, R25, RZ, PT ;  /* 0x000000ff1900720c */ /* 0x001fda0003f05270 */
[----:B------:R-:W-:Y:S05]  /*1740*/  @!P0 BRA `(.L_x_49) ;  /* 0x0000000000988947 */ /* 0x000fea0003800000 */
[----:B-----5:R-:W0:Y:S01]  /*1750*/  LDC.64 R18, c[0x4][0x18] ;  /* 0x01000600ff127b82 */ /* 0x020e220000000a00 */
[----:B------:R-:W-:-:S04]  /*1760*/  VOTE.ANY R0, PT, PT ;  /* 0x0000000000007806 */ /* 0x000fc800038e0100 */
[----:B------:R-:W-:-:S13]  /*1770*/  ISETP.EQ.U32.AND P0, PT, R0, -0x1, PT ;  /* 0xffffffff0000780c */ /* 0x000fda0003f02070 */
[----:B------:R1:W5:Y:S01]  /*1780*/  @!P0 ATOMG.E.ADD.STRONG.GPU PT, R0, desc[UR14][R10.64], R25 ;  /* 0x800000190a0089a8 */ /* 0x00036200081ef10e */
[----:B0-----:R-:W-:Y:S01]  /*1790*/  IMAD.WIDE.U32 R18, R24, 0x4, R18 ;  /* 0x0000000418127825 */ /* 0x001fe200078e0012 */
[----:B-1----:R-:W-:Y:S06]  /*17a0*/  @!P0 BRA `(.L_x_50) ;  /* 0x0000000000448947 */ /* 0x002fec0003800000 */
[----:B-----5:R-:W0:Y:S01]  /*17b0*/  SHFL.UP P0, R0, R25, 0x1, RZ ;  /* 0x0420000019007989 */ /* 0x020e2200000000ff */
[----:B------:R-:W-:Y:S01]  /*17c0*/  IMAD.MOV.U32 R27, RZ, RZ, R25 ;  /* 0x000000ffff1b7224 */ /* 0x000fe200078e0019 */
[----:B------:R-:W1:Y:S01]  /*17d0*/  S2R R26, SR_LANEID ;  /* 0x00000000001a7919 */ /* 0x000e620000000000 */
[----:B0-----:R-:W-:-:S05]  /*17e0*/  @P0 IMAD.IADD.U32 R27, R25, 0x1, R0 ;  /* 0x00000001191b0824 */ /* 0x001fca00078e0000 */
[----:B------:R-:W0:Y:S01]  /*17f0*/  SHFL.UP P0, R0, R27, 0x2, RZ ;  /* 0x044000001b007989 */ /* 0x000e2200000000ff */
[----:B-1----:R-:W-:Y:S01]  /*1800*/  ISETP.EQ.U32.AND P1, PT, R26, 0x1f, PT ;  /* 0x0000001f1a00780c */ /* 0x002fe20003f22070 */
[----:B0-----:R-:W-:-:S05]  /*1810*/  @P0 IMAD.IADD.U32 R27, R27, 0x1, R0 ;  /* 0x000000011b1b0824 */ /* 0x001fca00078e0000 */
[----:B------:R-:W0:Y:S02]  /*1820*/  SHFL.UP P0, R0, R27, 0x4, RZ ;  /* 0x048000001b007989 */ /* 0x000e2400000000ff */
[----:B0-----:R-:W-:-:S05]  /*1830*/  @P0 IMAD.IADD.U32 R27, R27, 0x1, R0 ;  /* 0x000000011b1b0824 */ /* 0x001fca00078e0000 */
[----:B------:R-:W0:Y:S02]  /*1840*/  SHFL.UP P0, R0, R27, 0x8, RZ ;  /* 0x050000001b007989 */ /* 0x000e2400000000ff */
[----:B0-----:R-:W-:-:S05]  /*1850*/  @P0 IMAD.IADD.U32 R27, R27, 0x1, R0 ;  /* 0x000000011b1b0824 */ /* 0x001fca00078e0000 */
[----:B------:R-:W0:Y:S02]  /*1860*/  SHFL.UP P0, R0, R27, 0x10, RZ ;  /* 0x060000001b007989 */ /* 0x000e2400000000ff */
[----:B0-----:R-:W-:-:S05]  /*1870*/  @P0 IMAD.IADD.U32 R27, R27, 0x1, R0 ;  /* 0x000000011b1b0824 */ /* 0x001fca00078e0000 */
[----:B------:R-:W2:Y:S04]  /*1880*/  @P1 ATOMG.E.ADD.STRONG.GPU PT, R26, desc[UR14][R10.64], R27 ;  /* 0x8000001b0a1a19a8 */ /* 0x000ea800081ef10e */
[----:B------:R-:W-:Y:S04]  /*1890*/  SHFL.UP P0, R29, R27, 0x1, RZ ;  /* 0x042000001b1d7989 */ /* 0x000fe800000000ff */
[----:B--2---:R-:W0:Y:S02]  /*18a0*/  SHFL.IDX PT, R0, R26, 0x1f, 0x1f ;  /* 0x03e01f001a007f89 */ /* 0x004e2400000e0000 */
[----:B0-----:R-:W-:-:S07]  /*18b0*/  @P0 IMAD.IADD.U32 R0, R0, 0x1, R29 ;  /* 0x0000000100000824 */ /* 0x001fce00078e001d */
.L_x_50:
[----:B------:R-:W2:Y:S01]  /*18c0*/  LDG.E.STRONG.SYS R19, desc[UR14][R18.64] ;  /* 0x0000000e12137981 */ /* 0x000ea2000c1f5900 */
[----:B------:R-:W-:-:S04]  /*18d0*/  ISETP.GE.AND P0, PT, R25, 0x1, PT ;  /* 0x000000011900780c */ /* 0x000fc80003f06270 */
[----:B--2--5:R-:W-:-:S13]  /*18e0*/  ISETP.GE.OR P0, PT, R0, R19, !P0 ;  /* 0x000000130000720c */ /* 0x024fda0004706670 */
[----:B------:R-:W-:Y:S05]  /*18f0*/  @P0 BRA `(.L_x_49) ;  /* 0x00000000002c0947 */ /* 0x000fea0003800000 */
[----:B------:R-:W-:-:S07]  /*1900*/  IMAD.MOV.U32 R25, RZ, RZ, RZ ;  /* 0x000000ffff197224 */ /* 0x000fce00078e00ff */
.L_x_51:
[----:B------:R-:W2:Y:S01]  /*1910*/  LDG.E.64 R18, desc[UR14][R8.64] ;  /* 0x0000000e08127981 */ /* 0x000ea2000c1e1b00 */
[C---:B------:R-:W-:Y:S02]  /*1920*/  IMAD R26, R25.reuse, 0x4, R21 ;  /* 0x00000004191a7824 */ /* 0x040fe400078e0215 */
[----:B------:R-:W-:Y:S02]  /*1930*/  IMAD.IADD R29, R0, 0x1, R25 ;  /* 0x00000001001d7824 */ /* 0x000fe400078e0219 */
[----:B------:R-:W-:Y:S01]  /*1940*/  VIADD R25, R25, 0x1 ;  /* 0x0000000119197836 */ /* 0x000fe20000000000 */
[----:B------:R-:W0:Y:S01]  /*1950*/  LDS R27, [R26+0x4] ;  /* 0x000004001a1b7984 */ /* 0x000e220000000800 */
[----:B--2---:R-:W-:-:S05]  /*1960*/  IMAD.WIDE R18, R29, 0x4, R18 ;  /* 0x000000041d127825 */ /* 0x004fca00078e0212 */
[----:B0-----:R-:W-:Y:S04]  /*1970*/  ST.E.STRONG.SYS desc[UR14][R18.64], R27 ;  /* 0x0000001b12007985 */ /* 0x001fe8000c11590e */
[----:B------:R-:W0:Y:S02]  /*1980*/  LDS R28, [R21] ;  /* 0x00000000151c7984 */ /* 0x000e240000000800 */
[----:B0-----:R-:W-:-:S13]  /*1990*/  ISETP.GE.AND P0, PT, R25, R28, PT ;  /* 0x0000001c1900720c */ /* 0x001fda0003f06270 */
[----:B------:R-:W-:Y:S05]  /*19a0*/  @!P0 BRA `(.L_x_51) ;  /* 0xfffffffc00d88947 */ /* 0x000fea000383ffff */
.L_x_49:
[----:B------:R-:W-:Y:S05]  /*19b0*/  BSYNC.RECONVERGENT B0 ;  /* 0x0000000000007941 */ /* 0x000fea0003800200 */
.L_x_48:
[----:B------:R-:W-:-:S13]  /*19c0*/  ISETP.NE.AND P0, PT, R20, -0x2, PT ;  /* 0xfffffffe1400780c */ /* 0x000fda0003f05270 */
[----:B------:R-:W-:Y:S05]  /*19d0*/  @P0 BRA `(.L_x_52) ;  /* 0xffffffe800500947 */ /* 0x000fea000383ffff */
[----:B------:R-:W2:Y:S01]  /*19e0*/  LDG.E.STRONG.SYS R17, desc[UR14][R16.64] ;  /* 0x0000000e10117981 */ /* 0x000ea2000c1f5900 */
[----:B------:R-:W0:Y:S02]  /*19f0*/  LDC.64 R2, c[0x0][0x380] ;  /* 0x0000e000ff027b82 */ /* 0x000e240000000a00 */
[----:B0-----:R-:W-:-:S05]  /*1a00*/  IMAD.WIDE.U32 R24, R24, 0x4, R2 ;  /* 0x0000000418187825 */ /* 0x001fca00078e0002 */
[----:B--2---:R-:W-:Y:S01]  /*1a10*/  STG.E desc[UR14][R24.64], R17 ;  /* 0x0000001118007986 */ /* 0x004fe2000c10190e */
[----:B------:R-:W-:Y:S05]  /*1a20*/  EXIT ;  /* 0x000000000000794d */ /* 0x000fea0003800000 */
.L_x_53:
        /* <DEDUP_REMOVED lines=13> */
.L_x_96:


//--------------------- .text._Z16morphReconKernelPiS_Phii --------------------------
	.section	.text._Z16morphReconKernelPiS_Phii,"ax",@progbits
	.align	128
        .global         _Z16morphReconKernelPiS_Phii
        .type           _Z16morphReconKernelPiS_Phii,@function
        .size           _Z16morphReconKernelPiS_Phii,(.L_x_97 - _Z16morphReconKernelPiS_Phii)
        .other          _Z16morphReconKernelPiS_Phii,@"STO_CUDA_ENTRY STV_DEFAULT"
_Z16morphReconKernelPiS_Phii:
.text._Z16morphReconKernelPiS_Phii:
        /* <DEDUP_REMOVED lines=8> */
[----:B------:R-:W4:Y:S01]  /*0080*/  LDCU.64 UR14, c[0x4][0x20] ;  /* 0x01000400ff0e77ac */ /* 0x000f220008000a00 */
[----:B0-----:R-:W-:Y:S01]  /*0090*/  UIMAD.WIDE.U32 UR6, UR4, 0x8, UR6 ;  /* 0x00000008040678a5 */ /* 0x001fe2000f8e0006 */
[----:B------:R-:W0:Y:S01]  /*00a0*/  S2R R0, SR_TID.X ;  /* 0x0000000000007919 */ /* 0x000e220000002100 */
[----:B------:R-:W5:Y:S04]  /*00b0*/  LDCU.64 UR16, c[0x4][0x10] ;  /* 0x01000200ff1077ac */ /* 0x000f680008000a00 */
[----:B------:R-:W-:Y:S01]  /*00c0*/  IMAD.U32 R2, RZ, RZ, UR6 ;  /* 0x00000006ff027e24 */ /* 0x000fe2000f8e00ff */
[----:B------:R-:W5:Y:S01]  /*00d0*/  LDCU.64 UR18, c[0x4][URZ] ;  /* 0x01000000ff1277ac */ /* 0x000f620008000a00 */
[----:B------:R-:W-:Y:S01]  /*00e0*/  IMAD.U32 R3, RZ, RZ, UR7 ;  /* 0x00000007ff037e24 */ /* 0x000fe2000f8e00ff */
[----:B------:R-:W5:Y:S05]  /*00f0*/  LDCU.64 UR20, c[0x4][0x40] ;  /* 0x01000800ff1477ac */ /* 0x000f6a0008000a00 */
[----:B-1----:R-:W4:Y:S01]  /*0100*/  LDG.E.64 R2, desc[UR28][R2.64] ;  /* 0x0000001c02027981 */ /* 0x002f22000c1e1b00 */
[----:B--2---:R-:W-:-:S02]  /*0110*/  UIMAD.WIDE.U32 UR8, UR4, 0x8, UR8 ;  /* 0x00000008040878a5 */ /* 0x004fc4000f8e0008 */
[----:B---3--:R-:W-:Y:S01]  /*0120*/  UIMAD.WIDE.U32 UR10, UR4, 0x8, UR10 ;  /* 0x00000008040a78a5 */ /* 0x008fe2000f8e000a */
[----:B------:R-:W1:Y:S03]  /*0130*/  LDCU.64 UR22, c[0x4][0x18] ;  /* 0x01000300ff1677ac */ /* 0x000e660008000a00 */
[----:B------:R-:W-:Y:S01]  /*0140*/  IMAD.U32 R6, RZ, RZ, UR8 ;  /* 0x00000008ff067e24 */ /* 0x000fe2000f8e00ff */
[----:B------:R-:W-:Y:S01]  /*0150*/  MOV R7, UR9 ;  /* 0x0000000900077c02 */ /* 0x000fe20008000f00 */
[----:B------:R-:W-:Y:S01]  /*0160*/  IMAD.U32 R4, RZ, RZ, UR10 ;  /* 0x0000000aff047e24 */ /* 0x000fe2000f8e00ff */
[----:B------:R-:W2:Y:S01]  /*0170*/  LDCU.64 UR24, c[0x0][0x398] ;  /* 0x00007300ff1877ac */ /* 0x000ea20008000a00 */
[----:B------:R-:W-:Y:S02]  /*0180*/  IMAD.U32 R5, RZ, RZ, UR11 ;  /* 0x0000000bff057e24 */ /* 0x000fe4000f8e00ff */
[----:B----4-:R3:W-:Y:S04]  /*0190*/  STG.E.64 desc[UR28][R6.64], R2 ;  /* 0x0000000206007986 */ /* 0x0107e8000c101b1c */
[----:B------:R-:W4:Y:S01]  /*01a0*/  LDG.E.64 R4, desc[UR28][R4.64] ;  /* 0x0000001c04047981 */ /* 0x000f22000c1e1b00 */
[----:B------:R-:W-:-:S02]  /*01b0*/  UIMAD.WIDE.U32 UR12, UR4, 0x8, UR12 ;  /* 0x00000008040c78a5 */ /* 0x000fc4000f8e000c */
[----:B------:R-:W-:Y:S02]  /*01c0*/  UIMAD.WIDE.U32 UR14, UR4, 0x4, UR14 ;  /* 0x00000004040e78a5 */ /* 0x000fe4000f8e000e */
[----:B-----5:R-:W-:Y:S02]  /*01d0*/  UIMAD.WIDE.U32 UR16, UR4, 0x4, UR16 ;  /* 0x00000004041078a5 */ /* 0x020fe4000f8e0010 */
[----:B------:R-:W-:Y:S02]  /*01e0*/  UIMAD.WIDE.U32 UR18, UR4, 0x4, UR18 ;  /* 0x00000004041278a5 */ /* 0x000fe4000f8e0012 */
[----:B------:R-:W-:Y:S01]  /*01f0*/  UIMAD.WIDE.U32 UR20, UR4, 0x4, UR20 ;  /* 0x00000004041478a5 */ /* 0x000fe2000f8e0014 */
[----:B---3--:R-:W-:Y:S01]  /*0200*/  IMAD.U32 R2, RZ, RZ, UR12 ;  /* 0x0000000cff027e24 */ /* 0x008fe2000f8e00ff */
[----:B------:R-:W-:Y:S01]  /*0210*/  MOV R3, UR13 ;  /* 0x0000000d00037c02 */ /* 0x000fe20008000f00 */
[----:B-1----:R-:W-:Y:S01]  /*0220*/  UIMAD.WIDE.U32 UR22, UR4, 0x4, UR22 ;  /* 0x00000004041678a5 */ /* 0x002fe2000f8e0016 */
[----:B------:R-:W-:Y:S01]  /*0230*/  MOV R6, 0x400 ;  /* 0x0000040000067802 */ /* 0x000fe20000000f00 */
[----:B--2---:R-:W-:-:S02]  /*0240*/  UIADD3 UR5, UPT, UPT, UR25, -0x1, URZ ;  /* 0xffffffff19057890 */ /* 0x004fc4000fffe0ff */
[----:B------:R-:W-:Y:S01]  /*0250*/  UIADD3 UR24, UPT, UPT, UR24, -0x1, URZ ;  /* 0xffffffff18187890 */ /* 0x000fe2000fffe0ff */
[----:B------:R-:W-:Y:S01]  /*0260*/  LEA R7, R9, R6, 0x18 ;  /* 0x0000000609077211 */ /* 0x000fe200078ec0ff */
[----:B------:R-:W-:Y:S01]  /*0270*/  UMOV UR4, URZ ;  /* 0x000000ff00047c82 */ /* 0x000fe20008000000 */
[----:B----4-:R0:W-:Y:S03]  /*0280*/  STG.E.64 desc[UR28][R2.64], R4 ;  /* 0x0000000402007986 */ /* 0x0101e6000c101b1c */
[----:B0-----:R-:W-:Y:S01]  /*0290*/  IMAD R2, R0, 0x14, R7 ;  /* 0x0000001400027824 */ /* 0x001fe200078e0207 */
[----:B------:R-:W-:Y:S06]  /*02a0*/  BAR.SYNC.DEFER_BLOCKING 0x0 ;  /* 0x0000000000007b1d */ /* 0x000fec0000010000 */
.L_x_71:
[----:B------:R-:W-:Y:S05]  /*02b0*/  YIELD ;  /* 0x0000000000007946 */ /* 0x000fea0003800000 */
[----:B0-----:R-:W0:Y:S01]  /*02c0*/  S2UR UR26, SR_CgaCtaId ;  /* 0x00000000001a79c3 */ /* 0x001e220000008800 */
[----:B-1----:R1:W-:Y:S01]  /*02d0*/  STS [R2], RZ ;  /* 0x000000ff02007388 */ /* 0x0023e20000000800 */
[----:B------:R-:W-:Y:S01]  /*02e0*/  UMOV UR25, 0x400 ;  /* 0x0000040000197882 */ /* 0x000fe20000000000 */
[----:B------:R-:W-:Y:S01]  /*02f0*/  ISETP.NE.AND P1, PT, R0, RZ, PT ;  /* 0x000000ff0000720c */ /* 0x000fe20003f25270 */
[----:B0-----:R-:W-:-:S06]  /*0300*/  ULEA UR25, UR26, UR25, 0x18 ;  /* 0x000000191a197291 */ /* 0x001fcc000f8ec0ff */
[----:B-123-5:R-:W-:-:S07]  /*0310*/  IMAD.U32 R4, RZ, RZ, UR25 ;  /* 0x00000019ff047e24 */ /* 0x02efce000f8e00ff */
.L_x_58:
[----:B0123--:R-:W-:Y:S01]  /*0320*/  IMAD.U32 R7, RZ, RZ, UR17 ;  /* 0x00000011ff077e24 */ /* 0x00ffe2000f8e00ff */
[----:B------:R0:W-:Y:S01]  /*0330*/  STS [R4+0x1400], RZ ;  /* 0x001400ff04007388 */ /* 0x0001e20000000800 */
[----:B------:R-:W-:Y:S01]  /*0340*/  IMAD.U32 R6, RZ, RZ, UR16 ;  /* 0x00000010ff067e24 */ /* 0x000fe2000f8e00ff */
[----:B------:R-:W-:Y:S05]  /*0350*/  YIELD ;  /* 0x0000000000007946 */ /* 0x000fea0003800000 */
[----:B------:R-:W-:Y:S01]  /*0360*/  MOV R8, UR16 ;  /* 0x0000001000087c02 */ /* 0x000fe20008000f00 */
[----:B------:R-:W-:Y:S01]  /*0370*/  IMAD.U32 R9, RZ, RZ, UR17 ;  /* 0x00000011ff097e24 */ /* 0x000fe2000f8e00ff */
[----:B------:R-:W2:Y:S01]  /*0380*/  LDG.E.STRONG.SYS R7, desc[UR28][R6.64] ;  /* 0x0000001c06077981 */ /* 0x000ea2000c1f5900 */
[----:B------:R-:W-:Y:S05]  /*0390*/  WARPSYNC.ALL ;  /* 0x0000000000007948 */ /* 0x000fea0003800000 */
[----:B------:R-:W-:Y:S06]  /*03a0*/  BAR.SYNC.DEFER_BLOCKING 0x0 ;  /* 0x0000000000007b1d */ /* 0x000fec0000010000 */
[----:B------:R-:W3:Y:S02]  /*03b0*/  @!P1 LDG.E.STRONG.SYS R8, desc[UR28][R8.64] ;  /* 0x0000001c08089981 */ /* 0x000ee4000c1f5900 */
[----:B------:R-:W3:Y:S01]  /*03c0*/  @!P1 LDC R19, c[0x0][0x360] ;  /* 0x0000d800ff139b82 */ /* 0x000ee20000000800 */
[----:B------:R-:W-:-:S02]  /*03d0*/  IMAD.U32 R10, RZ, RZ, UR16 ;  /* 0x00000010ff0a7e24 */ /* 0x000fc4000f8e00ff */
[----:B------:R-:W-:Y:S02]  /*03e0*/  IMAD.U32 R11, RZ, RZ, UR17 ;  /* 0x00000011ff0b7e24 */ /* 0x000fe4000f8e00ff */
[----:B------:R-:W-:Y:S02]  /*03f0*/  IMAD.U32 R12, RZ, RZ, UR18 ;  /* 0x00000012ff0c7e24 */ /* 0x000fe4000f8e00ff */
[----:B------:R-:W-:Y:S01]  /*0400*/  IMAD.U32 R13, RZ, RZ, UR19 ;  /* 0x00000013ff0d7e24 */ /* 0x000fe2000f8e00ff */
[----:B---3--:R-:W-:-:S05]  /*0410*/  @!P1 IADD3 R19, PT, PT, R8, R19, RZ ;  /* 0x0000001308139210 */ /* 0x008fca0007ffe0ff */
[----:B------:R-:W-:Y:S04]  /*0420*/  @!P1 STG.E.STRONG.SYS desc[UR28][R10.64], R19 ;  /* 0x000000130a009986 */ /* 0x000fe8000c11591c */
[----:B------:R-:W3:Y:S01]  /*0430*/  LDG.E.STRONG.SYS R12, desc[UR28][R12.64] ;  /* 0x0000001c0c0c7981 */ /* 0x000ee2000c1f5900 */
[----:B--2---:R-:W-:Y:S01]  /*0440*/  IMAD.IADD R17, R7, 0x1, R0 ;  /* 0x0000000107117824 */ /* 0x004fe200078e0200 */
[----:B------:R-:W-:Y:S01]  /*0450*/  MOV R14, UR8 ;  /* 0x00000008000e7c02 */ /* 0x000fe20008000f00 */
[----:B------:R-:W-:Y:S01]  /*0460*/  IMAD.U32 R15, RZ, RZ, UR9 ;  /* 0x00000009ff0f7e24 */ /* 0x000fe2000f8e00ff */
[----:B------:R-:W1:Y:S02]  /*0470*/  S2UR UR26, SR_CgaCtaId ;  /* 0x00000000001a79c3 */ /* 0x000e640000008800 */
        /* <DEDUP_REMOVED lines=8> */
[----:B------:R-:W-:-:S03]  /*0500*/  MOV R4, UR25 ;  /* 0x0000001900047c02 */ /* 0x000fc60008000f00 */
        /* <DEDUP_REMOVED lines=19> */
[----:B------:R-:W-:Y:S01]  /*0640*/  IMAD.U32 R10, RZ, RZ, UR8 ;  /* 0x00000008ff0a7e24 */ /* 0x000fe2000f8e00ff */
[----:B------:R-:W-:Y:S01]  /*0650*/  MOV R8, UR6 ;  /* 0x0000000600087c02 */ /* 0x000fe20008000f00 */
[----:B------:R-:W-:Y:S02]  /*0660*/  IMAD.U32 R11, RZ, RZ, UR9 ;  /* 0x00000009ff0b7e24 */ /* 0x000fe4000f8e00ff */
[----:B------:R-:W-:-:S03]  /*0670*/  IMAD.U32 R9, RZ, RZ, UR7 ;  /* 0x00000007ff097e24 */ /* 0x000fc6000f8e00ff */
[----:B--2---:R2:W-:Y:S04]  /*0680*/  STG.E.64 desc[UR28][R10.64], R6 ;  /* 0x000000060a007986 */ /* 0x0045e8000c101b1c */
[----:B------:R-:W3:Y:S01]  /*0690*/  LDG.E.64 R8, desc[UR28][R8.64] ;  /* 0x0000001c08087981 */ /* 0x000ee2000c1e1b00 */
[----:B------:R-:W-:Y:S02]  /*06a0*/  IMAD.U32 R12, RZ, RZ, UR12 ;  /* 0x0000000cff0c7e24 */ /* 0x000fe4000f8e00ff */
[----:B------:R-:W-:-:S05]  /*06b0*/  IMAD.U32 R13, RZ, RZ, UR13 ;  /* 0x0000000dff0d7e24 */ /* 0x000fca000f8e00ff */
[----:B---3--:R2:W-:Y:S01]  /*06c0*/  STG.E.64 desc[UR28][R12.64], R8 ;  /* 0x000000080c007986 */ /* 0x0085e2000c101b1c */
[----:B------:R-:W-:Y:S05]  /*06d0*/  @P1 BRA `(.L_x_57) ;  /* 0x0000000000e81947 */ /* 0x000fea0003800000 */
[----:B--2---:R-:W-:Y:S01]  /*06e0*/  MOV R6, UR14 ;  /* 0x0000000e00067c02 */ /* 0x004fe20008000f00 */
[----:B------:R-:W-:-:S05]  /*06f0*/  IMAD.U32 R7, RZ, RZ, UR15 ;  /* 0x0000000fff077e24 */ /* 0x000fca000f8e00ff */
[----:B------:R-:W2:Y:S01]  /*0700*/  LDG.E.STRONG.SYS R3, desc[UR28][R6.64] ;  /* 0x0000001c06037981 */ /* 0x000ea2000c1f5900 */
[----:B------:R-:W-:Y:S01]  /*0710*/  IMAD.U32 R8, RZ, RZ, UR18 ;  /* 0x00000012ff087e24 */ /* 0x000fe2000f8e00ff */
[----:B------:R-:W-:Y:S01]  /*0720*/  MOV R10, UR14 ;  /* 0x0000000e000a7c02 */ /* 0x000fe20008000f00 */
[----:B------:R-:W-:Y:S01]  /*0730*/  IMAD.U32 R9, RZ, RZ, UR19 ;  /* 0x00000013ff097e24 */ /* 0x000fe2000f8e00ff */
[----:B------:R-:W-:Y:S01]  /*0740*/  MOV R14, UR18 ;  /* 0x00000012000e7c02 */ /* 0x000fe20008000f00 */
[----:B------:R-:W-:Y:S02]  /*0750*/  IMAD.U32 R11, RZ, RZ, UR15 ;  /* 0x0000000fff0b7e24 */ /* 0x000fe4000f8e00ff */
[----:B------:R-:W-:Y:S02]  /*0760*/  IMAD.U32 R12, RZ, RZ, UR16 ;  /* 0x00000010ff0c7e24 */ /* 0x000fe4000f8e00ff */
[----:B------:R-:W-:Y:S02]  /*0770*/  IMAD.U32 R13, RZ, RZ, UR17 ;  /* 0x00000011ff0d7e24 */ /* 0x000fe4000f8e00ff */
[----:B------:R-:W-:-:S02]  /*0780*/  IMAD.U32 R15, RZ, RZ, UR19 ;  /* 0x00000013ff0f7e24 */ /* 0x000fc4000f8e00ff */
[----:B------:R-:W-:Y:S02]  /*0790*/  IMAD.U32 R17, RZ, RZ, UR21 ;  /* 0x00000015ff117e24 */ /* 0x000fe4000f8e00ff */
[----:B------:R-:W-:Y:S01]  /*07a0*/  IMAD.U32 R16, RZ, RZ, UR20 ;  /* 0x00000014ff107e24 */ /* 0x000fe2000f8e00ff */
[----:B--2---:R3:W-:Y:S04]  /*07b0*/  STG.E.STRONG.SYS desc[UR28][R8.64], R3 ;  /* 0x0000000308007986 */ /* 0x0047e8000c11591c */
[----:B------:R3:W-:Y:S04]  /*07c0*/  STG.E.STRONG.SYS desc[UR28][R10.64], RZ ;  /* 0x000000ff0a007986 */ /* 0x0007e8000c11591c */
[----:B------:R3:W-:Y:S04]  /*07d0*/  STG.E.STRONG.SYS desc[UR28][R12.64], RZ ;  /* 0x000000ff0c007986 */ /* 0x0007e8000c11591c */
[----:B------:R-:W2:Y:S04]  /*07e0*/  LDG.E.STRONG.SYS R14, desc[UR28][R14.64] ;  /* 0x0000001c0e0e7981 */ /* 0x000ea8000c1f5900 */
[----:B------:R-:W2:Y:S01]  /*07f0*/  LDG.E.STRONG.SYS R17, desc[UR28][R16.64] ;  /* 0x0000001c10117981 */ /* 0x000ea2000c1f5900 */
[----:B------:R-:W-:Y:S01]  /*0800*/  MOV R6, UR20 ;  /* 0x0000001400067c02 */ /* 0x000fe20008000f00 */
[----:B------:R-:W-:-:S02]  /*0810*/  IMAD.U32 R7, RZ, RZ, UR21 ;  /* 0x00000015ff077e24 */ /* 0x000fc4000f8e00ff */
[----:B--2---:R-:W-:-:S05]  /*0820*/  IMAD.IADD R5, R14, 0x1, R17 ;  /* 0x000000010e057824 */ /* 0x004fca00078e0211 */
[----:B------:R3:W-:Y:S01]  /*0830*/  STG.E.STRONG.SYS desc[UR28][R6.64], R5 ;  /* 0x0000000506007986 */ /* 0x0007e2000c11591c */
[----:B------:R-:W-:Y:S05]  /*0840*/  BRA `(.L_x_57) ;  /* 0x00000000008c7947 */ /* 0x000fea0003800000 */
.L_x_56:
[----:B------:R-:W-:Y:S01]  /*0850*/  IMAD.U32 R6, RZ, RZ, UR6 ;  /* 0x00000006ff067e24 */ /* 0x000fe2000f8e00ff */
[----:B------:R-:W-:-:S06]  /*0860*/  MOV R7, UR7 ;  /* 0x0000000700077c02 */ /* 0x000fcc0008000f00 */
        /* <DEDUP_REMOVED lines=11> */
[----:B0-----:R-:W-:Y:S01]  /*0920*/  MOV R6, UR14 ;  /* 0x0000000e00067c02 */ /* 0x001fe20008000f00 */
[----:B------:R-:W-:-:S05]  /*0930*/  IMAD.U32 R7, RZ, RZ, UR15 ;  /* 0x0000000fff077e24 */ /* 0x000fca000f8e00ff */
[----:B------:R-:W2:Y:S01]  /*0940*/  LDG.E.STRONG.SYS R3, desc[UR28][R6.64] ;  /* 0x0000001c06037981 */ /* 0x000ea2000c1f5900 */
[----:B------:R-:W-:Y:S01]  /*0950*/  IMAD.U32 R8, RZ, RZ, UR18 ;  /* 0x00000012ff087e24 */ /* 0x000fe2000f8e00ff */
[----:B------:R-:W-:Y:S01]  /*0960*/  MOV R9, UR19 ;  /* 0x0000001300097c02 */ /* 0x000fe20008000f00 */
[----:B------:R-:W-:Y:S01]  /*0970*/  IMAD.U32 R10, RZ, RZ, UR14 ;  /* 0x0000000eff0a7e24 */ /* 0x000fe2000f8e00ff */
[----:B------:R-:W-:Y:S01]  /*0980*/  MOV R12, UR16 ;  /* 0x00000010000c7c02 */ /* 0x000fe20008000f00 */
[----:B------:R-:W-:Y:S01]  /*0990*/  IMAD.U32 R11, RZ, RZ, UR15 ;  /* 0x0000000fff0b7e24 */ /* 0x000fe2000f8e00ff */
[----:B------:R-:W-:Y:S01]  /*09a0*/  MOV R15, UR19 ;  /* 0x00000013000f7c02 */ /* 0x000fe20008000f00 */
[----:B------:R-:W-:Y:S02]  /*09b0*/  IMAD.U32 R13, RZ, RZ, UR17 ;  /* 0x00000011ff0d7e24 */ /* 0x000fe4000f8e00ff */
[----:B------:R-:W-:Y:S02]  /*09c0*/  IMAD.U32 R14, RZ, RZ, UR18 ;  /* 0x00000012ff0e7e24 */ /* 0x000fe4000f8e00ff */
[----:B------:R-:W-:-:S02]  /*09d0*/  IMAD.U32 R17, RZ, RZ, UR21 ;  /* 0x00000015ff117e24 */ /* 0x000fc4000f8e00ff */
        /* <DEDUP_REMOVED lines=9> */
[----:B------:R1:W-:Y:S02]  /*0a70*/  STG.E.STRONG.SYS desc[UR28][R6.64], R5 ;  /* 0x0000000506007986 */ /* 0x0003e4000c11591c */
.L_x_57:
[----:B------:R-:W-:Y:S05]  /*0a80*/  BSYNC.RECONVERGENT B0 ;  /* 0x0000000000007941 */ /* 0x000fea0003800200 */
.L_x_55:
[----:B------:R-:W-:Y:S01]  /*0a90*/  BAR.SYNC.DEFER_BLOCKING 0x0 ;  /* 0x0000000000007b1d */ /* 0x000fe20000010000 */
[----:B------:R-:W-:-:S05]  /*0aa0*/  UIADD3 UR4, UPT, UPT, UR4, 0x1, URZ ;  /* 0x0000000104047890 */ /* 0x000fca000fffe0ff */
[----:B------:R-:W-:Y:S07]  /*0ab0*/  BRA `(.L_x_58) ;  /* 0xfffffff800187947 */ /* 0x000fee000383ffff */
.L_x_54:
[----:B------:R-:W0:Y:S01]  /*0ac0*/  LDC R6, c[0x0][0x398] ;  /* 0x0000e600ff067b82 */ /* 0x000e220000000800 */
[----:B-----5:R-:W-:Y:S01]  /*0ad0*/  ISETP.GE.AND P0, PT, R3, RZ, PT ;  /* 0x000000ff0300720c */ /* 0x020fe20003f06270 */
[----:B------:R-:W-:-:S12]  /*0ae0*/  HFMA2 R4, -RZ, RZ, 0, 0 ;  /* 0x00000000ff047431 */ /* 0x000fd800000001ff */
        /* <DEDUP_REMOVED lines=10> */
[----:B0-----:R-:W-:Y:S01]  /*0b90*/  MOV R10, RZ ;  /* 0x000000ff000a7202 */ /* 0x001fe20000000f00 */
        /* <DEDUP_REMOVED lines=15> */
[----:B------:R-:W-:-:S04]  /*0c90*/  @!P3 LOP3.LUT R7, RZ, R6, RZ, 0x33, !PT ;  /* 0x00000006ff07b212 */ /* 0x000fc800078e33ff */
[C---:B------:R-:W-:Y:S02]  /*0ca0*/  ISETP.LT.OR P3, PT, R7.reuse, 0x1, !P0 ;  /* 0x000000010700780c */ /* 0x040fe40004761670 */
[C---:B------:R-:W-:Y:S02]  /*0cb0*/  IADD3 R5, PT, PT, -R7.reuse, RZ, RZ ;  /* 0x000000ff07057210 */ /* 0x040fe40007ffe1ff */
[----:B------:R-:W-:-:S03]  /*0cc0*/  ISETP.GE.OR P2, PT, R7, UR5, !P0 ;  /* 0x0000000507007c0c */ /* 0x000fc6000c746670 */
[----:B------:R-:W-:-:S05]  /*0cd0*/  IMAD R5, R6, R5, R3 ;  /* 0x0000000506057224 */ /* 0x000fca00078e0203 */
[C---:B------:R-:W-:Y:S02]  /*0ce0*/  ISETP.LT.OR P1, PT, R5.reuse, 0x1, !P0 ;  /* 0x000000010500780c */ /* 0x040fe40004721670 */
[----:B------:R-:W-:Y:S01]  /*0cf0*/  ISETP.GE.OR P0, PT, R5, UR24, !P0 ;  /* 0x0000001805007c0c */ /* 0x000fe2000c706670 */
[----:B------:R-:W-:-:S12]  /*0d00*/  @P3 BRA `(.L_x_60) ;  /* 0x0000000000543947 */ /* 0x000fd80003800000 */
[----:B------:R-:W0:Y:S01]  /*0d10*/  LDC.64 R10, c[0x0][0x388] ;  /* 0x0000e200ff0a7b82 */ /* 0x000e220000000a00 */
[----:B------:R-:W1:Y:S01]  /*0d20*/  LDCU.64 UR26, c[0x0][0x390] ;  /* 0x00007200ff1a77ac */ /* 0x000e620008000a00 */
[----:B------:R-:W-:-:S04]  /*0d30*/  VIADD R8, R7, 0xffffffff ;  /* 0xffffffff07087836 */ /* 0x000fc80000000000 */
[----:B------:R-:W-:-:S05]  /*0d40*/  IMAD R14, R8, R6, R5 ;  /* 0x00000006080e7224 */ /* 0x000fca00078e0205 */
[----:B-1----:R-:W-:-:S04]  /*0d50*/  IADD3 R8, P3, PT, R14, UR26, RZ ;  /* 0x0000001a0e087c10 */ /* 0x002fc8000ff7e0ff */
[C---:B------:R-:W-:Y:S01]  /*0d60*/  LEA.HI.X.SX32 R9, R14.reuse, UR27, 0x1, P3 ;  /* 0x0000001b0e097c11 */ /* 0x040fe200098f0eff */
[----:B0-----:R-:W-:-:S05]  /*0d70*/  IMAD.WIDE R10, R14, 0x4, R10 ;  /* 0x000000040e0a7825 */ /* 0x001fca00078e020a */
        /* <DEDUP_REMOVED lines=10> */
[C---:B0-----:R-:W-:Y:S01]  /*0e20*/  @P3 VIADD R15, R13.reuse, 0x1 ;  /* 0x000000010d0f3836 */ /* 0x041fe20000000000 */
[----:B------:R-:W-:-:S04]  /*0e30*/  @P3 LEA R13, R13, R2, 0x2 ;  /* 0x000000020d0d3211 */ /* 0x000fc800078e10ff */
[----:B------:R0:W-:Y:S04]  /*0e40*/  @P3 STS [R2], R15 ;  /* 0x0000000f02003388 */ /* 0x0001e80000000800 */
[----:B------:R0:W-:Y:S02]  /*0e50*/  @P3 STS [R13+0x4], R14 ;  /* 0x0000040e0d003388 */ /* 0x0001e40000000800 */
.L_x_60:
[----:B------:R-:W-:Y:S05]  /*0e60*/  BSYNC.RECONVERGENT B0 ;  /* 0x0000000000007941 */ /* 0x000fea0003800200 */
.L_x_59:
[----:B------:R-:W-:Y:S04]  /*0e70*/  BSSY.RECONVERGENT B0, `(.L_x_61) ;  /* 0x0000017000007945 */ /* 0x000fe80003800200 */
[----:B------:R-:W-:Y:S05]  /*0e80*/  @P2 BRA `(.L_x_62) ;  /* 0x0000000000542947 */ /* 0x000fea0003800000 */
[----:B------:R-:W1:Y:S01]  /*0e90*/  LDC.64 R10, c[0x0][0x388] ;  /* 0x0000e200ff0a7b82 */ /* 0x000e620000000a00 */
[----:B------:R-:W2:Y:S01]  /*0ea0*/  LDCU.64 UR26, c[0x0][0x390] ;  /* 0x00007200ff1a77ac */ /* 0x000ea20008000a00 */
[----:B------:R-:W-:-:S04]  /*0eb0*/  IMAD R8, R7, R6, R6 ;  /* 0x0000000607087224 */ /* 0x000fc800078e0206 */
[----:B0-----:R-:W-:-:S05]  /*0ec0*/  IMAD.IADD R14, R5, 0x1, R8 ;  /* 0x00000001050e7824 */ /* 0x001fca00078e0208 */
[----:B--2---:R-:W-:-:S04]  /*0ed0*/  IADD3 R8, P2, PT, R14, UR26, RZ ;  /* 0x0000001a0e087c10 */ /* 0x004fc8000ff5e0ff */
[C---:B------:R-:W-:Y:S01]  /*0ee0*/  LEA.HI.X.SX32 R9, R14.reuse, UR27, 0x1, P2 ;  /* 0x0000001b0e097c11 */ /* 0x040fe200090f0eff */
[----:B-1----:R-:W-:-:S05]  /*0ef0*/  IMAD.WIDE R10, R14, 0x4, R10 ;  /* 0x000000040e0a7825 */ /* 0x002fca00078e020a */
        /* <DEDUP_REMOVED lines=14> */
.L_x_62:
[----:B------:R-:W-:Y:S05]  /*0fe0*/  BSYNC.RECONVERGENT B0 ;  /* 0x0000000000007941 */ /* 0x000fea0003800200 */
.L_x_61:
[----:B------:R-:W-:Y:S04]  /*0ff0*/  BSSY.RECONVERGENT B0, `(.L_x_63) ;  /* 0x000001a000007945 */ /* 0x000fe80003800200 */
[----:B------:R-:W-:Y:S05]  /*1000*/  @P1 BRA `(.L_x_64) ;  /* 0x0000000000601947 */ /* 0x000fea0003800000 */
[----:B------:R-:W2:Y:S01]  /*1010*/  LDCU.64 UR26, c[0x0][0x388] ;  /* 0x00007100ff1a77ac */ /* 0x000ea20008000a00 */
[----:B------:R-:W-:Y:S01]  /*1020*/  IMAD R12, R7, R6, RZ ;  /* 0x00000006070c7224 */ /* 0x000fe200078e02ff */
[----:B------:R-:W3:Y:S04]  /*1030*/  LDCU.64 UR30, c[0x0][0x390] ;  /* 0x00007200ff1e77ac */ /* 0x000ee80008000a00 */
[----:B------:R-:W-:-:S04]  /*1040*/  IADD3 R9, P1, PT, R5, R12, RZ ;  /* 0x0000000c05097210 */ /* 0x000fc80007f3e0ff */
[----:B01----:R-:W-:Y:S02]  /*1050*/  LEA.HI.X.SX32 R14, R12, RZ, 0x1, P1 ;  /* 0x000000ff0c0e7211 */ /* 0x003fe400008f0eff */
        /* <DEDUP_REMOVED lines=19> */
.L_x_64:
[----:B------:R-:W-:Y:S05]  /*1190*/  BSYNC.RECONVERGENT B0 ;  /* 0x0000000000007941 */ /* 0x000fea0003800200 */
.L_x_63:
[----:B------:R-:W-:Y:S04]  /*11a0*/  BSSY.RECONVERGENT B0, `(.L_x_65) ;  /* 0x000001a000007945 */ /* 0x000fe80003800200 */
[----:B------:R-:W-:Y:S05]  /*11b0*/  @P0 BRA `(.L_x_66) ;  /* 0x0000000000600947 */ /* 0x000fea0003800000 */
[----:B------:R-:W3:Y:S01]  /*11c0*/  LDCU.64 UR26, c[0x0][0x388] ;  /* 0x00007100ff1a77ac */ /* 0x000ee20008000a00 */
[----:B--2---:R-:W-:Y:S01]  /*11d0*/  IMAD R12, R7, R6, RZ ;  /* 0x00000006070c7224 */ /* 0x004fe200078e02ff */
[----:B------:R-:W2:Y:S04]  /*11e0*/  LDCU.64 UR30, c[0x0][0x390] ;  /* 0x00007200ff1e77ac */ /* 0x000ea80008000a00 */
[----:B------:R-:W-:-:S04]  /*11f0*/  IADD3 R7, P0, PT, R5, R12, RZ ;  /* 0x0000000c05077210 */ /* 0x000fc80007f1e0ff */
[----:B------:R-:W-:Y:S02]  /*1200*/  LEA.HI.X.SX32 R10, R12, RZ, 0x1, P0 ;  /* 0x000000ff0c0a7211 */ /* 0x000fe400000f0eff */
[C---:B---3--:R-:W-:Y:S02]  /*1210*/  LEA R6, P0, R7.reuse, UR26, 0x2 ;  /* 0x0000001a07067c11 */ /* 0x048fe4000f8010ff */
[C---:B--2---:R-:W-:Y:S02]  /*1220*/  IADD3 R8, P1, PT, R7.reuse, UR30, RZ ;  /* 0x0000001e07087c10 */ /* 0x044fe4000ff3e0ff */
[----:B------:R-:W-:Y:S02]  /*1230*/  LEA.HI.X R7, R7, UR27, R10, 0x2, P0 ;  /* 0x0000001b07077c11 */ /* 0x000fe400080f140a */
[----:B------:R-:W-:-:S03]  /*1240*/  IADD3.X R9, PT, PT, R10, UR31, RZ, P1, !PT ;  /* 0x0000001f0a097c10 */ /* 0x000fc60008ffe4ff */
[----:B------:R-:W2:Y:S04]  /*1250*/  LDG.E R10, desc[UR28][R6.64+0x4] ;  /* 0x0000041c060a7981 */ /* 0x000ea8000c1e1900 */
[----:B------:R-:W3:Y:S01]  /*1260*/  LDG.E.U8 R8, desc[UR28][R8.64+0x1] ;  /* 0x0000011c08087981 */ /* 0x000ee2000c1e1100 */
[----:B--2---:R-:W-:Y:S02]  /*1270*/  LOP3.LUT R11, R10, 0xff, RZ, 0xc0, !PT ;  /* 0x000000ff0a0b7812 */ /* 0x004fe400078ec0ff */
[----:B------:R-:W-:Y:S02]  /*1280*/  IADD3 R10, PT, PT, R5, 0x1, R12 ;  /* 0x00000001050a7810 */ /* 0x000fe40007ffe00c */
[----:B---3--:R-:W-:-:S04]  /*1290*/  ISETP.NE.AND P0, PT, R8, R11, PT ;  /* 0x0000000b0800720c */ /* 0x008fc80003f05270 */
[----:B-----5:R-:W-:-:S13]  /*12a0*/  ISETP.GE.U32.OR P0, PT, R11, R4, !P0 ;  /* 0x000000040b00720c */ /* 0x020fda0004706470 */
[----:B------:R-:W-:Y:S05]  /*12b0*/  @P0 BRA `(.L_x_66) ;  /* 0x0000000000200947 */ /* 0x000fea0003800000 */
[----:B------:R-:W-:-:S05]  /*12c0*/  VIMNMX.U32 R5, PT, PT, R8, R4, PT ;  /* 0x0000000408057248 */ /* 0x000fca0003fe0000 */
[----:B------:R-:W-:Y:S01]  /*12d0*/  REDG.E.MAX.S32.STRONG.GPU desc[UR28][R6.64+0x4], R5 ;  /* 0x000004050600798e */ /* 0x000fe2000d12e31c */
[----:B------:R-:W-:-:S13]  /*12e0*/  ISETP.GE.AND P0, PT, R10, 0x1, PT ;  /* 0x000000010a00780c */ /* 0x000fda0003f06270 */
[----:B------:R-:W2:Y:S02]  /*12f0*/  @P0 LDS R9, [R2] ;  /* 0x0000000002090984 */ /* 0x000ea40000000800 */
[C---:B--2---:R-:W-:Y:S01]  /*1300*/  @P0 IADD3 R11, PT, PT, R9.reuse, 0x1, RZ ;  /* 0x00000001090b0810 */ /* 0x044fe20007ffe0ff */
[----:B------:R-:W-:-:S04]  /*1310*/  @P0 IMAD R9, R9, 0x4, R2 ;  /* 0x0000000409090824 */ /* 0x000fc800078e0202 */
[----:B------:R3:W-:Y:S04]  /*1320*/  @P0 STS [R2], R11 ;  /* 0x0000000b02000388 */ /* 0x0007e80000000800 */
[----:B------:R3:W-:Y:S02]  /*1330*/  @P0 STS [R9+0x4], R10 ;  /* 0x0000040a09000388 */ /* 0x0007e40000000800 */
.L_x_66:
[----:B------:R-:W-:Y:S05]  /*1340*/  BSYNC.RECONVERGENT B0 ;  /* 0x0000000000007941 */ /* 0x000fea0003800200 */
.L_x_65:
[----:B---3--:R-:W3:Y:S01]  /*1350*/  LDS R9, [R2] ;  /* 0x0000000002097984 */ /* 0x008ee20000000800 */
[----:B------:R-:W-:Y:S01]  /*1360*/  BSSY.RECONVERGENT B0, `(.L_x_67) ;  /* 0x000002f000007945 */ /* 0x000fe20003800200 */
[----:B---3--:R-:W-:-:S13]  /*1370*/  ISETP.NE.AND P0, PT, R9, RZ, PT ;  /* 0x000000ff0900720c */ /* 0x008fda0003f05270 */
[----:B------:R-:W-:Y:S05]  /*1380*/  @!P0 BRA `(.L_x_68) ;  /* 0x0000000000b08947 */ /* 0x000fea0003800000 */
[----:B-----5:R-:W-:Y:S01]  /*1390*/  VOTE.ANY R4, PT, PT ;  /* 0x0000000000047806 */ /* 0x020fe200038e0100 */
[----:B------:R-:W-:Y:S01]  /*13a0*/  IMAD.U32 R6, RZ, RZ, UR14 ;  /* 0x0000000eff067e24 */ /* 0x000fe2000f8e00ff */
[----:B------:R-:W-:Y:S01]  /*13b0*/  MOV R7, UR15 ;  /* 0x0000000f00077c02 */ /* 0x000fe20008000f00 */
[----:B------:R-:W-:Y:S01]  /*13c0*/  IMAD.U32 R5, RZ, RZ, UR23 ;  /* 0x00000017ff057e24 */ /* 0x000fe2000f8e00ff */
[----:B------:R-:W-:Y:S01]  /*13d0*/  ISETP.EQ.U32.AND P0, PT, R4, -0x1, PT ;  /* 0xffffffff0400780c */ /* 0x000fe20003f02070 */
[----:B------:R-:W-:-:S12]  /*13e0*/  IMAD.U32 R4, RZ, RZ, UR22 ;  /* 0x00000016ff047e24 */ /* 0x000fd8000f8e00ff */
[----:B------:R3:W5:Y:S01]  /*13f0*/  @!P0 ATOMG.E.ADD.STRONG.GPU PT, R8, desc[UR28][R6.64], R9 ;  /* 0x80000009060889a8 */ /* 0x00076200081ef11c */
[----:B------:R-:W-:Y:S05]  /*1400*/  @!P0 BRA `(.L_x_69) ;  /* 0x00000000004c8947 */ /* 0x000fea0003800000 */
[----:B---3--:R-:W3:Y:S01]  /*1410*/  SHFL.UP P0, R6, R9, 0x1, RZ ;  /* 0x0420000009067989 */ /* 0x008ee200000000ff */
[----:B------:R-:W-:Y:S01]  /*1420*/  MOV R11, R9 ;  /* 0x00000009000b7202 */ /* 0x000fe20000000f00 */
[----:B------:R-:W4:Y:S01]  /*1430*/  S2R R7, SR_LANEID ;  /* 0x0000000000077919 */ /* 0x000f220000000000 */
[----:B---3--:R-:W-:-:S05]  /*1440*/  @P0 IMAD.IADD.U32 R11, R9, 0x1, R6 ;  /* 0x00000001090b0824 */ /* 0x008fca00078e0006 */
[----:B------:R-:W3:Y:S01]  /*1450*/  SHFL.UP P0, R6, R11, 0x2, RZ ;  /* 0x044000000b067989 */ /* 0x000ee200000000ff */
[----:B----4-:R-:W-:Y:S02]  /*1460*/  ISETP.EQ.U32.AND P1, PT, R7, 0x1f, PT ;  /* 0x0000001f0700780c */ /* 0x010fe40003f22070 */
[----:B------:R-:W-:Y:S01]  /*1470*/  MOV R7, UR15 ;  /* 0x0000000f00077c02 */ /* 0x000fe20008000f00 */
[----:B---3--:R-:W-:-:S05]  /*1480*/  @P0 IMAD.IADD.U32 R11, R11, 0x1, R6 ;  /* 0x000000010b0b0824 */ /* 0x008fca00078e0006 */
[----:B------:R-:W3:Y:S02]  /*1490*/  SHFL.UP P0, R6, R11, 0x4, RZ ;  /* 0x048000000b067989 */ /* 0x000ee400000000ff */
[----:B---3--:R-:W-:-:S05]  /*14a0*/  @P0 IADD3 R11, PT, PT, R11, R6, RZ ;  /* 0x000000060b0b0210 */ /* 0x008fca0007ffe0ff */
[----:B------:R-:W3:Y:S02]  /*14b0*/  SHFL.UP P0, R6, R11, 0x8, RZ ;  /* 0x050000000b067989 */ /* 0x000ee400000000ff */
[----:B---3--:R-:W-:Y:S02]  /*14c0*/  @P0 IMAD.IADD.U32 R11, R11, 0x1, R6 ;  /* 0x000000010b0b0824 */ /* 0x008fe400078e0006 */
[----:B------:R-:W-:-:S03]  /*14d0*/  IMAD.U32 R6, RZ, RZ, UR14 ;  /* 0x0000000eff067e24 */ /* 0x000fc6000f8e00ff */
[----:B-----5:R-:W3:Y:S02]  /*14e0*/  SHFL.UP P0, R8, R11, 0x10, RZ ;  /* 0x060000000b087989 */ /* 0x020ee400000000ff */
[----:B---3--:R-:W-:-:S05]  /*14f0*/  @P0 IMAD.IADD.U32 R11, R11, 0x1, R8 ;  /* 0x000000010b0b0824 */ /* 0x008fca00078e0008 */
[----:B------:R-:W3:Y:S04]  /*1500*/  @P1 ATOMG.E.ADD.STRONG.GPU PT, R6, desc[UR28][R6.64], R11 ;  /* 0x8000000b060619a8 */ /* 0x000ee800081ef11c */
[----:B012---:R-:W-:Y:S04]  /*1510*/  SHFL.UP P0, R13, R11, 0x1, RZ ;  /* 0x042000000b0d7989 */ /* 0x007fe800000000ff */
[----:B---3--:R-:W0:Y:S02]  /*1520*/  SHFL.IDX PT, R8, R6, 0x1f, 0x1f ;  /* 0x03e01f0006087f89 */ /* 0x008e2400000e0000 */
[----:B0-----:R-:W-:-:S07]  /*1530*/  @P0 IMAD.IADD.U32 R8, R8, 0x1, R13 ;  /* 0x0000000108080824 */ /* 0x001fce00078e000d */
.L_x_69:
[----:B------:R-:W4:Y:S01]  /*1540*/  LDG.E.STRONG.SYS R5, desc[UR28][R4.64] ;  /* 0x0000001c04057981 */ /* 0x000f22000c1f5900 */
[----:B------:R-:W-:-:S04]  /*1550*/  ISETP.GE.AND P0, PT, R9, 0x1, PT ;  /* 0x000000010900780c */ /* 0x000fc80003f06270 */
[----:B----45:R-:W-:-:S13]  /*1560*/  ISETP.GE.OR P0, PT, R8, R5, !P0 ;  /* 0x000000050800720c */ /* 0x030fda0004706670 */
[----:B------:R-:W-:Y:S05]  /*1570*/  @P0 BRA `(.L_x_68) ;  /* 0x0000000000340947 */ /* 0x000fea0003800000 */
[----:B---3--:R-:W-:-:S07]  /*1580*/  HFMA2 R9, -RZ, RZ, 0, 0 ;  /* 0x00000000ff097431 */ /* 0x008fce00000001ff */
.L_x_70:
[----:B------:R-:W-:Y:S02]  /*1590*/  IMAD.U32 R6, RZ, RZ, UR12 ;  /* 0x0000000cff067e24 */ /* 0x000fe4000f8e00ff */
[----:B------:R-:W-:-:S05]  /*15a0*/  IMAD.U32 R7, RZ, RZ, UR13 ;  /* 0x0000000dff077e24 */ /* 0x000fca000f8e00ff */
[----:B------:R-:W3:Y:S01]  /*15b0*/  LDG.E.64 R4, desc[UR28][R6.64] ;  /* 0x0000001c06047981 */ /* 0x000ee2000c1e1b00 */
[C---:B------:R-:W-:Y:S01]  /*15c0*/  LEA R10, R9.reuse, R2, 0x2 ;  /* 0x00000002090a7211 */ /* 0x040fe200078e10ff */
[----:B012---:R-:W-:Y:S02]  /*15d0*/  IMAD.IADD R13, R8, 0x1, R9 ;  /* 0x00000001080d7824 */ /* 0x007fe400078e0209 */
[----:B------:R-:W-:Y:S02]  /*15e0*/  VIADD R9, R9, 0x1 ;  /* 0x0000000109097836 */ /* 0x000fe40000000000 */
[----:B------:R-:W0:Y:S01]  /*15f0*/  LDS R11, [R10+0x4] ;  /* 0x000004000a0b7984 */ /* 0x000e220000000800 */
[----:B---3--:R-:W-:-:S05]  /*1600*/  IMAD.WIDE R4, R13, 0x4, R4 ;  /* 0x000000040d047825 */ /* 0x008fca00078e0204 */
[----:B0-----:R-:W-:Y:S04]  /*1610*/  ST.E.STRONG.SYS desc[UR28][R4.64], R11 ;  /* 0x0000000b04007985 */ /* 0x001fe8000c11591c */
[----:B------:R-:W0:Y:S02]  /*1620*/  LDS R12, [R2] ;  /* 0x00000000020c7984 */ /* 0x000e240000000800 */
[----:B0-----:R-:W-:-:S13]  /*1630*/  ISETP.GE.AND P0, PT, R9, R12, PT ;  /* 0x0000000c0900720c */ /* 0x001fda0003f06270 */
[----:B------:R-:W-:Y:S05]  /*1640*/  @!P0 BRA `(.L_x_70) ;  /* 0xfffffffc00d08947 */ /* 0x000fea000383ffff */
.L_x_68:
[----:B------:R-:W-:Y:S05]  /*1650*/  BSYNC.RECONVERGENT B0 ;  /* 0x0000000000007941 */ /* 0x000fea0003800200 */
.L_x_67:
[----:B------:R-:W-:-:S13]  /*1660*/  ISETP.NE.AND P0, PT, R3, -0x2, PT ;  /* 0xfffffffe0300780c */ /* 0x000fda0003f05270 */
[----:B------:R-:W-:Y:S05]  /*1670*/  @P0 BRA `(.L_x_71) ;  /* 0xffffffec000c0947 */ /* 0x000fea000383ffff */
[----:B------:R-:W-:Y:S01]  /*1680*/  IMAD.U32 R5, RZ, RZ, UR21 ;  /* 0x00000015ff057e24 */ /* 0x000fe2000f8e00ff */
[----:B-----5:R-:W-:-:S05]  /*1690*/  MOV R4, UR20 ;  /* 0x0000001400047c02 */ /* 0x020fca0008000f00 */
[----:B------:R-:W4:Y:S01]  /*16a0*/  LDG.E.STRONG.SYS R5, desc[UR28][R4.64] ;  /* 0x0000001c04057981 */ /* 0x000f22000c1f5900 */
[----:B012---:R-:W4:Y:S03]  /*16b0*/  LDC.64 R2, c[0x0][0x380] ;  /* 0x0000e000ff027b82 */ /* 0x007f260000000a00 */
[----:B----4-:R-:W-:Y:S01]  /*16c0*/  STG.E desc[UR28][R2.64], R5 ;  /* 0x0000000502007986 */ /* 0x010fe2000c10191c */
[----:B------:R-:W-:Y:S05]  /*16d0*/  EXIT ;  /* 0x000000000000794d */ /* 0x000fea0003800000 */
.L_x_72:
        /* <DEDUP_REMOVED lines=10> */
.L_x_97:


//--------------------- .text._Z16listReduceKernelPiS_Phii --------------------------
	.section	.text._Z16listReduceKernelPiS_Phii,"ax",@progbits
	.align	128
        .global         _Z16listReduceKernelPiS_Phii
        .type           _Z16listReduceKernelPiS_Phii,@function
        .size           _Z16listReduceKernelPiS_Phii,(.L_x_98 - _Z16listReduceKernelPiS_Phii)
        .other          _Z16listReduceKernelPiS_Phii,@"STO_CUDA_ENTRY STV_DEFAULT"
_Z16listReduceKernelPiS_Phii:
.text._Z16listReduceKernelPiS_Phii:
        /* <DEDUP_REMOVED lines=14> */
[----:B------:R-:W-:-:S06]  /*00e0*/  IMAD.U32 R3, RZ, RZ, UR7 ;  /* 0x00000007ff037e24 */ /* 0x000fcc000f8e00ff */
[----:B-1----:R-:W4:Y:S01]  /*00f0*/  LDG.E.64 R2, desc[UR22][R2.64] ;  /* 0x0000001602027981 */ /* 0x002f22000c1e1b00 */
[----:B--2---:R-:W-:Y:S02]  /*0100*/  UIMAD.WIDE.U32 UR8, UR4, 0x8, UR8 ;  /* 0x00000008040878a5 */ /* 0x004fe4000f8e0008 */
[----:B---3--:R-:W-:-:S04]  /*0110*/  UIMAD.WIDE.U32 UR10, UR4, 0x8, UR10 ;  /* 0x00000008040a78a5 */ /* 0x008fc8000f8e000a */
[----:B------:R-:W-:Y:S01]  /*0120*/  IMAD.U32 R4, RZ, RZ, UR8 ;  /* 0x00000008ff047e24 */ /* 0x000fe2000f8e00ff */
[----:B------:R-:W-:Y:S01]  /*0130*/  MOV R5, UR9 ;  /* 0x0000000900057c02 */ /* 0x000fe20008000f00 */
[----:B------:R-:W-:Y:S02]  /*0140*/  IMAD.U32 R6, RZ, RZ, UR10 ;  /* 0x0000000aff067e24 */ /* 0x000fe4000f8e00ff */
[----:B------:R-:W-:Y:S02]  /*0150*/  IMAD.U32 R7, RZ, RZ, UR11 ;  /* 0x0000000bff077e24 */ /* 0x000fe4000f8e00ff */
[----:B----4-:R1:W-:Y:S04]  /*0160*/  STG.E.64 desc[UR22][R4.64], R2 ;  /* 0x0000000204007986 */ /* 0x0103e8000c101b16 */
[----:B------:R-:W2:Y:S01]  /*0170*/  LDG.E.64 R6, desc[UR22][R6.64] ;  /* 0x0000001606067981 */ /* 0x000ea2000c1e1b00 */
[----:B------:R-:W-:-:S02]  /*0180*/  UIMAD.WIDE.U32 UR12, UR4, 0x8, UR12 ;  /* 0x00000008040c78a5 */ /* 0x000fc4000f8e000c */
[----:B------:R-:W-:Y:S02]  /*0190*/  UIMAD.WIDE.U32 UR14, UR4, 0x4, UR14 ;  /* 0x00000004040e78a5 */ /* 0x000fe4000f8e000e */
[----:B-----5:R-:W-:Y:S02]  /*01a0*/  UIMAD.WIDE.U32 UR16, UR4, 0x4, UR16 ;  /* 0x00000004041078a5 */ /* 0x020fe4000f8e0010 */
[----:B------:R-:W-:Y:S01]  /*01b0*/  IMAD.U32 R8, RZ, RZ, UR12 ;  /* 0x0000000cff087e24 */ /* 0x000fe2000f8e00ff */
[----:B------:R-:W-:Y:S01]  /*01c0*/  MOV R9, UR13 ;  /* 0x0000000d00097c02 */ /* 0x000fe20008000f00 */
[----:B------:R-:W-:Y:S01]  /*01d0*/  UIMAD.WIDE.U32 UR18, UR4, 0x4, UR18 ;  /* 0x00000004041278a5 */ /* 0x000fe2000f8e0012 */
[----:B-1----:R-:W-:Y:S02]  /*01e0*/  MOV R2, 0x400 ;  /* 0x0000040000027802 */ /* 0x002fe40000000f00 */
[----:B------:R-:W-:Y:S02]  /*01f0*/  UMOV UR4, URZ ;  /* 0x000000ff00047c82 */ /* 0x000fe40008000000 */
[----:B------:R-:W-:-:S05]  /*0200*/  LEA R3, R11, R2, 0x18 ;  /* 0x000000020b037211 */ /* 0x000fca00078ec0ff */
[----:B0-----:R-:W-:Y:S01]  /*0210*/  IMAD R4, R0, 0x14, R3 ;  /* 0x0000001400047824 */ /* 0x001fe200078e0203 */
[----:B--2---:R0:W-:Y:S06]  /*0220*/  STG.E.64 desc[UR22][R8.64], R6 ;  /* 0x0000000608007986 */ /* 0x0041ec000c101b16 */
.L_x_90:
[----:B------:R-:W-:Y:S05]  /*0230*/  YIELD ;  /* 0x0000000000007946 */ /* 0x000fea0003800000 */
[----:B------:R-:W1:Y:S01]  /*0240*/  S2UR UR20, SR_CgaCtaId ;  /* 0x00000000001479c3 */ /* 0x000e620000008800 */
[----:B------:R2:W-:Y:S01]  /*0250*/  STS [R4], RZ ;  /* 0x000000ff04007388 */ /* 0x0005e20000000800 */
[----:B------:R-:W-:Y:S01]  /*0260*/  UMOV UR5, 0x400 ;  /* 0x0000040000057882 */ /* 0x000fe20000000000 */
[----:B------:R-:W-:-:S05]  /*0270*/  ISETP.NE.AND P0, PT, R0, RZ, PT ;  /* 0x000000ff0000720c */ /* 0x000fca0003f05270 */
[----:B------:R-:W3:Y:S01]  /*0280*/  LDC.64 R2, c[0x4][0x40] ;  /* 0x01001000ff027b82 */ /* 0x000ee20000000a00 */
[----:B-1----:R-:W-:-:S06]  /*0290*/  ULEA UR5, UR20, UR5, 0x18 ;  /* 0x0000000514057291 */ /* 0x002fcc000f8ec0ff */
[----:B0-2---:R-:W-:-:S07]  /*02a0*/  IMAD.U32 R6, RZ, RZ, UR5 ;  /* 0x00000005ff067e24 */ /* 0x005fce000f8e00ff */
.L_x_77:
[----:B-1-3--:R-:W-:Y:S01]  /*02b0*/  IMAD.U32 R9, RZ, RZ, UR17 ;  /* 0x00000011ff097e24 */ /* 0x00afe2000f8e00ff */
[----:B0-----:R0:W-:Y:S01]  /*02c0*/  STS [R6+0x1400], RZ ;  /* 0x001400ff06007388 */ /* 0x0011e20000000800 */
[----:B------:R-:W-:Y:S01]  /*02d0*/  IMAD.U32 R8, RZ, RZ, UR16 ;  /* 0x00000010ff087e24 */ /* 0x000fe2000f8e00ff */
[----:B------:R-:W-:Y:S05]  /*02e0*/  YIELD ;  /* 0x0000000000007946 */ /* 0x000fea0003800000 */
[----:B--2---:R-:W-:Y:S01]  /*02f0*/  MOV R10, UR16 ;  /* 0x00000010000a7c02 */ /* 0x004fe20008000f00 */
[----:B------:R-:W-:Y:S01]  /*0300*/  IMAD.U32 R11, RZ, RZ, UR17 ;  /* 0x00000011ff0b7e24 */ /* 0x000fe2000f8e00ff */
[----:B------:R-:W2:Y:S01]  /*0310*/  LDG.E.STRONG.SYS R9, desc[UR22][R8.64] ;  /* 0x0000001608097981 */ /* 0x000ea2000c1f5900 */
[----:B------:R-:W-:Y:S05]  /*0320*/  WARPSYNC.ALL ;  /* 0x0000000000007948 */ /* 0x000fea0003800000 */
[----:B------:R-:W-:Y:S06]  /*0330*/  BAR.SYNC.DEFER_BLOCKING 0x0 ;  /* 0x0000000000007b1d */ /* 0x000fec0000010000 */
[----:B------:R-:W4:Y:S02]  /*0340*/  @!P0 LDG.E.STRONG.SYS R10, desc[UR22][R10.64] ;  /* 0x000000160a0a8981 */ /* 0x000f24000c1f5900 */
[----:B------:R-:W4:Y:S01]  /*0350*/  @!P0 LDC R21, c[0x0][0x360] ;  /* 0x0000d800ff158b82 */ /* 0x000f220000000800 */
[----:B------:R-:W-:-:S02]  /*0360*/  IMAD.U32 R12, RZ, RZ, UR16 ;  /* 0x00000010ff0c7e24 */ /* 0x000fc4000f8e00ff */
[----:B------:R-:W-:Y:S02]  /*0370*/  IMAD.U32 R13, RZ, RZ, UR17 ;  /* 0x00000011ff0d7e24 */ /* 0x000fe4000f8e00ff */
[----:B------:R-:W-:Y:S02]  /*0380*/  IMAD.U32 R14, RZ, RZ, UR18 ;  /* 0x00000012ff0e7e24 */ /* 0x000fe4000f8e00ff */
[----:B------:R-:W-:Y:S01]  /*0390*/  IMAD.U32 R15, RZ, RZ, UR19 ;  /* 0x00000013ff0f7e24 */ /* 0x000fe2000f8e00ff */
[----:B----4-:R-:W-:-:S05]  /*03a0*/  @!P0 IADD3 R21, PT, PT, R10, R21, RZ ;  /* 0x000000150a158210 */ /* 0x010fca0007ffe0ff */
[----:B------:R-:W-:Y:S04]  /*03b0*/  @!P0 STG.E.STRONG.SYS desc[UR22][R12.64], R21 ;  /* 0x000000150c008986 */ /* 0x000fe8000c115916 */
[----:B------:R-:W4:Y:S01]  /*03c0*/  LDG.E.STRONG.SYS R14, desc[UR22][R14.64] ;  /* 0x000000160e0e7981 */ /* 0x000f22000c1f5900 */
[----:B--2---:R-:W-:Y:S01]  /*03d0*/  IMAD.IADD R19, R9, 0x1, R0 ;  /* 0x0000000109137824 */ /* 0x004fe200078e0200 */
[----:B------:R-:W-:Y:S01]  /*03e0*/  MOV R16, UR8 ;  /* 0x0000000800107c02 */ /* 0x000fe20008000f00 */
[----:B------:R-:W-:Y:S01]  /*03f0*/  IMAD.U32 R17, RZ, RZ, UR9 ;  /* 0x00000009ff117e24 */ /* 0x000fe2000f8e00ff */
[----:B------:R-:W1:Y:S02]  /*0400*/  S2UR UR20, SR_CgaCtaId ;  /* 0x00000000001479c3 */ /* 0x000e640000008800 */
[----:B----4-:R-:W-:-:S13]  /*0410*/  ISETP.GE.AND P0, PT, R19, R14, PT ;  /* 0x0000000e1300720c */ /* 0x010fda0003f06270 */
        /* <DEDUP_REMOVED lines=19> */
[----:B------:R-:W3:Y:S01]  /*0550*/  S2R R9, SR_CTAID.X ;  /* 0x0000000000097919 */ /* 0x000ee20000002500 */
[----:B------:R-:W-:Y:S01]  /*0560*/  ULOP3.LUT UR5, UR4, 0x1, URZ, 0xc0, !UPT ;  /* 0x0000000104057892 */ /* 0x000fe2000f8ec0ff */
[----:B------:R-:W-:Y:S01]  /*0570*/  BSSY.RECONVERGENT B0, `(.L_x_74) ;  /* 0x0000046000007945 */ /* 0x000fe20003800200 */
[----:B------:R-:W-:Y:S02]  /*0580*/  BAR.SYNC.DEFER_BLOCKING 0x0 ;  /* 0x0000000000007b1d */ /* 0x000fe40000010000 */
[----:B------:R-:W-:Y:S01]  /*0590*/  UISETP.NE.U32.AND UP0, UPT, UR5, 0x1, UPT ;  /* 0x000000010500788c */ /* 0x000fe2000bf05070 */
[----:B---3--:R-:W-:-:S08]  /*05a0*/  IMAD.WIDE.U32 R8, R9, 0x4, R2 ;  /* 0x0000000409087825 */ /* 0x008fd000078e0002 */
[----:B------:R-:W-:Y:S05]  /*05b0*/  BRA.U !UP0, `(.L_x_75) ;  /* 0x0000000108847547 */ /* 0x000fea000b800000 */
[----:B------:R-:W-:Y:S01]  /*05c0*/  MOV R10, UR10 ;  /* 0x0000000a000a7c02 */ /* 0x000fe20008000f00 */
[----:B------:R-:W-:-:S06]  /*05d0*/  IMAD.U32 R11, RZ, RZ, UR11 ;  /* 0x0000000bff0b7e24 */ /* 0x000fcc000f8e00ff */
[----:B------:R-:W2:Y:S01]  /*05e0*/  LDG.E.64 R10, desc[UR22][R10.64] ;  /* 0x000000160a0a7981 */ /* 0x000ea2000c1e1b00 */
[----:B------:R-:W-:Y:S01]  /*05f0*/  IMAD.U32 R14, RZ, RZ, UR8 ;  /* 0x00000008ff0e7e24 */ /* 0x000fe2000f8e00ff */
[----:B------:R-:W-:Y:S01]  /*0600*/  MOV R15, UR9 ;  /* 0x00000009000f7c02 */ /* 0x000fe20008000f00 */
[----:B------:R-:W-:Y:S02]  /*0610*/  IMAD.U32 R12, RZ, RZ, UR6 ;  /* 0x00000006ff0c7e24 */ /* 0x000fe4000f8e00ff */
[----:B------:R-:W-:Y:S02]  /*0620*/  IMAD.U32 R13, RZ, RZ, UR7 ;  /* 0x00000007ff0d7e24 */ /* 0x000fe4000f8e00ff */
[----:B--2---:R2:W-:Y:S04]  /*0630*/  STG.E.64 desc[UR22][R14.64], R10 ;  /* 0x0000000a0e007986 */ /* 0x0045e8000c101b16 */
[----:B------:R-:W3:Y:S01]  /*0640*/  LDG.E.64 R12, desc[UR22][R12.64] ;  /* 0x000000160c0c7981 */ /* 0x000ee2000c1e1b00 */
[----:B------:R-:W-:Y:S01]  /*0650*/  MOV R16, UR12 ;  /* 0x0000000c00107c02 */ /* 0x000fe20008000f00 */
[----:B------:R-:W-:Y:S01]  /*0660*/  IMAD.U32 R17, RZ, RZ, UR13 ;  /* 0x0000000dff117e24 */ /* 0x000fe2000f8e00ff */
[----:B------:R-:W-:-:S04]  /*0670*/  ISETP.NE.AND P0, PT, R0, RZ, PT ;  /* 0x000000ff0000720c */ /* 0x000fc80003f05270 */
[----:B---3--:R2:W-:Y:S09]  /*0680*/  STG.E.64 desc[UR22][R16.64], R12 ;  /* 0x0000000c10007986 */ /* 0x0085f2000c101b16 */
        /* <DEDUP_REMOVED lines=11> */
[----:B------:R-:W-:Y:S01]  /*0740*/  IMAD.U32 R19, RZ, RZ, UR19 ;  /* 0x00000013ff137e24 */ /* 0x000fe2000f8e00ff */
[----:B--2---:R3:W-:Y:S04]  /*0750*/  STG.E.STRONG.SYS desc[UR22][R12.64], R11 ;  /* 0x0000000b0c007986 */ /* 0x0047e8000c115916 */
[----:B------:R3:W-:Y:S04]  /*0760*/  STG.E.STRONG.SYS desc[UR22][R14.64], RZ ;  /* 0x000000ff0e007986 */ /* 0x0007e8000c115916 */
[----:B------:R3:W-:Y:S04]  /*0770*/  STG.E.STRONG.SYS desc[UR22][R16.64], RZ ;  /* 0x000000ff10007986 */ /* 0x0007e8000c115916 */
[----:B------:R-:W2:Y:S04]  /*0780*/  LDG.E.STRONG.SYS R18, desc[UR22][R18.64] ;  /* 0x0000001612127981 */ /* 0x000ea8000c1f5900 */
[----:B------:R-:W2:Y:S02]  /*0790*/  LDG.E.STRONG.SYS R5, desc[UR22][R8.64] ;  /* 0x0000001608057981 */ /* 0x000ea4000c1f5900 */
[----:B--2---:R-:W-:-:S05]  /*07a0*/  IADD3 R5, PT, PT, R18, R5, RZ ;  /* 0x0000000512057210 */ /* 0x004fca0007ffe0ff */
[----:B------:R3:W-:Y:S01]  /*07b0*/  STG.E.STRONG.SYS desc[UR22][R8.64], R5 ;  /* 0x0000000508007986 */ /* 0x0007e2000c115916 */
[----:B------:R-:W-:Y:S05]  /*07c0*/  BRA `(.L_x_76) ;  /* 0x0000000000807947 */ /* 0x000fea0003800000 */
.L_x_75:
[----:B------:R-:W-:Y:S02]  /*07d0*/  IMAD.U32 R10, RZ, RZ, UR6 ;  /* 0x00000006ff0a7e24 */ /* 0x000fe4000f8e00ff */
[----:B------:R-:W-:-:S06]  /*07e0*/  IMAD.U32 R11, RZ, RZ, UR7 ;  /* 0x00000007ff0b7e24 */ /* 0x000fcc000f8e00ff */
[----:B------:R-:W2:Y:S01]  /*07f0*/  LDG.E.64 R10, desc[UR22][R10.64] ;  /* 0x000000160a0a7981 */ /* 0x000ea2000c1e1b00 */
[----:B------:R-:W-:Y:S01]  /*0800*/  MOV R14, UR8 ;  /* 0x00000008000e7c02 */ /* 0x000fe20008000f00 */
[----:B------:R-:W-:Y:S01]  /*0810*/  IMAD.U32 R15, RZ, RZ, UR9 ;  /* 0x00000009ff0f7e24 */ /* 0x000fe2000f8e00ff */
[----:B------:R-:W-:Y:S01]  /*0820*/  MOV R13, UR11 ;  /* 0x0000000b000d7c02 */ /* 0x000fe20008000f00 */
[----:B------:R-:W-:-:S03]  /*0830*/  IMAD.U32 R12, RZ, RZ, UR10 ;  /* 0x0000000aff0c7e24 */ /* 0x000fc6000f8e00ff */
[----:B--2---:R0:W-:Y:S04]  /*0840*/  STG.E.64 desc[UR22][R14.64], R10 ;  /* 0x0000000a0e007986 */ /* 0x0041e8000c101b16 */
[----:B------:R-:W2:Y:S01]  /*0850*/  LDG.E.64 R12, desc[UR22][R12.64] ;  /* 0x000000160c0c7981 */ /* 0x000ea2000c1e1b00 */
[----:B------:R-:W-:Y:S01]  /*0860*/  IMAD.U32 R16, RZ, RZ, UR12 ;  /* 0x0000000cff107e24 */ /* 0x000fe2000f8e00ff */
[----:B------:R-:W-:Y:S01]  /*0870*/  ISETP.NE.AND P0, PT, R0, RZ, PT ;  /* 0x000000ff0000720c */ /* 0x000fe20003f05270 */
[----:B------:R-:W-:-:S05]  /*0880*/  IMAD.U32 R17, RZ, RZ, UR13 ;  /* 0x0000000dff117e24 */ /* 0x000fca000f8e00ff */
[----:B--2---:R0:W-:Y:S07]  /*0890*/  STG.E.64 desc[UR22][R16.64], R12 ;  /* 0x0000000c10007986 */ /* 0x0041ee000c101b16 */
[----:B------:R-:W-:Y:S05]  /*08a0*/  @P0 BRA `(.L_x_76) ;  /* 0x0000000000480947 */ /* 0x000fea0003800000 */
[----:B0-----:R-:W-:Y:S01]  /*08b0*/  IMAD.U32 R11, RZ, RZ, UR15 ;  /* 0x0000000fff0b7e24 */ /* 0x001fe2000f8e00ff */
[----:B------:R-:W-:-:S05]  /*08c0*/  MOV R10, UR14 ;  /* 0x0000000e000a7c02 */ /* 0x000fca0008000f00 */
        /* <DEDUP_REMOVED lines=8> */
[----:B------:R-:W-:Y:S01]  /*0950*/  IMAD.U32 R18, RZ, RZ, UR18 ;  /* 0x00000012ff127e24 */ /* 0x000fe2000f8e00ff */
[----:B--2---:R1:W-:Y:S04]  /*0960*/  STG.E.STRONG.SYS desc[UR22][R12.64], R11 ;  /* 0x0000000b0c007986 */ /* 0x0043e8000c115916 */
[----:B------:R1:W-:Y:S04]  /*0970*/  STG.E.STRONG.SYS desc[UR22][R14.64], RZ ;  /* 0x000000ff0e007986 */ /* 0x0003e8000c115916 */
[----:B------:R1:W-:Y:S04]  /*0980*/  STG.E.STRONG.SYS desc[UR22][R16.64], RZ ;  /* 0x000000ff10007986 */ /* 0x0003e8000c115916 */
[----:B------:R-:W2:Y:S04]  /*0990*/  LDG.E.STRONG.SYS R18, desc[UR22][R18.64] ;  /* 0x0000001612127981 */ /* 0x000ea8000c1f5900 */
[----:B------:R-:W2:Y:S02]  /*09a0*/  LDG.E.STRONG.SYS R5, desc[UR22][R8.64] ;  /* 0x0000001608057981 */ /* 0x000ea4000c1f5900 */
[----:B--2---:R-:W-:-:S05]  /*09b0*/  IMAD.IADD R5, R18, 0x1, R5 ;  /* 0x0000000112057824 */ /* 0x004fca00078e0205 */
[----:B------:R1:W-:Y:S02]  /*09c0*/  STG.E.STRONG.SYS desc[UR22][R8.64], R5 ;  /* 0x0000000508007986 */ /* 0x0003e4000c115916 */
.L_x_76:
[----:B------:R-:W-:Y:S05]  /*09d0*/  BSYNC.RECONVERGENT B0 ;  /* 0x0000000000007941 */ /* 0x000fea0003800200 */
.L_x_74:
[----:B------:R-:W-:Y:S01]  /*09e0*/  BAR.SYNC.DEFER_BLOCKING 0x0 ;  /* 0x0000000000007b1d */ /* 0x000fe20000010000 */
[----:B------:R-:W-:-:S05]  /*09f0*/  UIADD3 UR4, UPT, UPT, UR4, 0x1, URZ ;  /* 0x0000000104047890 */ /* 0x000fca000fffe0ff */
[----:B------:R-:W-:Y:S07]  /*0a00*/  BRA `(.L_x_77) ;  /* 0xfffffff800287947 */ /* 0x000fee000383ffff */
.L_x_73:
[----:B------:R-:W0:Y:S01]  /*0a10*/  LDC R8, c[0x0][0x398] ;  /* 0x0000e600ff087b82 */ /* 0x000e220000000800 */
[C---:B-----5:R-:W-:Y:S01]  /*0a20*/  ISETP.GE.AND P3, PT, R5.reuse, RZ, PT ;  /* 0x000000ff0500720c */ /* 0x060fe20003f66270 */
[----:B------:R-:W-:Y:S01]  /*0a30*/  BSSY.RECONVERGENT B0, `(.L_x_78) ;  /* 0x000007c000007945 */ /* 0x000fe20003800200 */
[----:B------:R-:W-:Y:S02]  /*0a40*/  ISETP.GE.AND P2, PT, R5, RZ, PT ;  /* 0x000000ff0500720c */ /* 0x000fe40003f46270 */
[----:B0-----:R-:W-:-:S04]  /*0a50*/  IABS R11, R8 ;  /* 0x00000008000b7213 */ /* 0x001fc80000000000 */
[----:B------:R-:W0:Y:S08]  /*0a60*/  I2F.RP R6, R11 ;  /* 0x0000000b00067306 */ /* 0x000e300000209400 */
[----:B0-----:R-:W3:Y:S02]  /*0a70*/  MUFU.RCP R6, R6 ;  /* 0x0000000600067308 */ /* 0x001ee40000001000 */
[----:B---3--:R-:W-:-:S06]  /*0a80*/  VIADD R2, R6, 0xffffffe ;  /* 0x0ffffffe06027836 */ /* 0x008fcc0000000000 */
[----:B------:R0:W1:Y:S02]  /*0a90*/  F2I.FTZ.U32.TRUNC.NTZ R3, R2 ;  /* 0x0000000200037305 */ /* 0x000064000021f000 */
[----:B0-----:R-:W-:Y:S01]  /*0aa0*/  IMAD.MOV.U32 R2, RZ, RZ, RZ ;  /* 0x000000ffff027224 */ /* 0x001fe200078e00ff */
[----:B-1----:R-:W-:-:S05]  /*0ab0*/  IADD3 R10, PT, PT, RZ, -R3, RZ ;  /* 0x80000003ff0a7210 */ /* 0x002fca0007ffe0ff */
[----:B------:R-:W-:Y:S01]  /*0ac0*/  IMAD R7, R10, R11, RZ ;  /* 0x0000000b0a077224 */ /* 0x000fe200078e02ff */
[----:B------:R-:W-:-:S03]  /*0ad0*/  IABS R10, R5 ;  /* 0x00000005000a7213 */ /* 0x000fc60000000000 */
[----:B------:R-:W-:-:S06]  /*0ae0*/  IMAD.HI.U32 R3, R3, R7, R2 ;  /* 0x0000000703037227 */ /* 0x000fcc00078e0002 */
[----:B------:R-:W-:-:S04]  /*0af0*/  IMAD.HI.U32 R3, R3, R10, RZ ;  /* 0x0000000a03037227 */ /* 0x000fc800078e00ff */
[----:B------:R-:W-:-:S04]  /*0b00*/  IMAD.MOV R6, RZ, RZ, -R3 ;  /* 0x000000ffff067224 */ /* 0x000fc800078e0a03 */
[----:B------:R-:W-:-:S05]  /*0b10*/  IMAD R6, R11, R6, R10 ;  /* 0x000000060b067224 */ /* 0x000fca00078e020a */
[----:B------:R-:W-:-:S13]  /*0b20*/  ISETP.GT.U32.AND P0, PT, R11, R6, PT ;  /* 0x000000060b00720c */ /* 0x000fda0003f04070 */
[----:B------:R-:W-:-:S04]  /*0b30*/  @!P0 IADD3 R6, PT, PT, R6, -R11, RZ ;  /* 0x8000000b06068210 */ /* 0x000fc80007ffe0ff */
[----:B------:R-:W-:Y:S01]  /*0b40*/  ISETP.GT.U32.AND P1, PT, R11, R6, PT ;  /* 0x000000060b00720c */ /* 0x000fe20003f24070 */
[----:B------:R-:W-:-:S05]  /*0b50*/  IMAD.IADD R7, R6, 0x1, -R11 ;  /* 0x0000000106077824 */ /* 0x000fca00078e0a0b */
[----:B------:R-:W-:-:S05]  /*0b60*/  SEL R9, R7, R6, !P1 ;  /* 0x0000000607097207 */ /* 0x000fca0004800000 */
[----:B------:R-:W-:Y:S01]  /*0b70*/  @!P2 IMAD.MOV R9, RZ, RZ, -R9 ;  /* 0x000000ffff09a224 */ /* 0x000fe200078e0a09 */
[----:B------:R-:W-:Y:S06]  /*0b80*/  @!P3 BRA `(.L_x_79) ;  /* 0x000000040098b947 */ /* 0x000fec0003800000 */
[----:B------:R-:W-:-:S13]  /*0b90*/  ISETP.NE.AND P1, PT, R5, RZ, PT ;  /* 0x000000ff0500720c */ /* 0x000fda0003f25270 */
[----:B------:R-:W-:Y:S05]  /*0ba0*/  @!P1 BRA `(.L_x_79) ;  /* 0x0000000400909947 */ /* 0x000fea0003800000 */
[----:B------:R-:W-:Y:S02]  /*0bb0*/  ISETP.GE.U32.AND P1, PT, R6, R11, PT ;  /* 0x0000000b0600720c */ /* 0x000fe40003f26070 */
[-C--:B------:R-:W-:Y:S01]  /*0bc0*/  LOP3.LUT R2, R5, R8.reuse, RZ, 0x3c, !PT ;  /* 0x0000000805027212 */ /* 0x080fe200078e3cff */
[----:B------:R-:W0:Y:S01]  /*0bd0*/  LDC.64 R6, c[0x0][0x388] ;  /* 0x0000e200ff067b82 */ /* 0x000e220000000a00 */
[----:B------:R-:W-:Y:S02]  /*0be0*/  @!P0 IADD3 R3, PT, PT, R3, 0x1, RZ ;  /* 0x0000000103038810 */ /* 0x000fe40007ffe0ff */
[----:B------:R-:W-:Y:S02]  /*0bf0*/  ISETP.GE.AND P2, PT, R2, RZ, PT ;  /* 0x000000ff0200720c */ /* 0x000fe40003f46270 */
[----:B------:R-:W-:Y:S02]  /*0c00*/  ISETP.NE.AND P0, PT, R8, RZ, PT ;  /* 0x000000ff0800720c */ /* 0x000fe40003f05270 */
[----:B------:R-:W-:-:S03]  /*0c10*/  LOP3.LUT R10, RZ, R8, RZ, 0x33, !PT ;  /* 0x00000008ff0a7212 */ /* 0x000fc600078e33ff */
[----:B------:R-:W-:Y:S01]  /*0c20*/  @P1 VIADD R3, R3, 0x1 ;  /* 0x0000000103031836 */ /* 0x000fe20000000000 */
[----:B------:R-:W-:-:S03]  /*0c30*/  SEL R9, R10, R9, !P0 ;  /* 0x000000090a097207 */ /* 0x000fc60004000000 */
[----:B------:R-:W-:Y:S02]  /*0c40*/  IMAD.MOV.U32 R11, RZ, RZ, R3 ;  /* 0x000000ffff0b7224 */ /* 0x000fe400078e0003 */
[----:B------:R-:W1:Y:S03]  /*0c50*/  LDC.64 R2, c[0x0][0x390] ;  /* 0x0000e400ff027b82 */ /* 0x000e660000000a00 */
[----:B------:R-:W-:-:S04]  /*0c60*/  @!P2 IADD3 R11, PT, PT, -R11, RZ, RZ ;  /* 0x000000ff0b0ba210 */ /* 0x000fc80007ffe1ff */
[----:B------:R-:W-:-:S05]  /*0c70*/  SEL R11, R10, R11, !P0 ;  /* 0x0000000b0a0b7207 */ /* 0x000fca0004000000 */
[----:B------:R-:W-:-:S04]  /*0c80*/  VIADD R11, R11, 0xffffffff ;  /* 0xffffffff0b0b7836 */ /* 0x000fc80000000000 */
[----:B------:R-:W-:-:S04]  /*0c90*/  IMAD R16, R11, R8, RZ ;  /* 0x000000080b107224 */ /* 0x000fc800078e02ff */
[----:B------:R-:W-:-:S04]  /*0ca0*/  IMAD.IADD R15, R9, 0x1, R16 ;  /* 0x00000001090f7824 */ /* 0x000fc800078e0210 */
[C---:B0-----:R-:W-:Y:S01]  /*0cb0*/  IMAD.WIDE R22, R15.reuse, 0x4, R6 ;  /* 0x000000040f167825 */ /* 0x041fe200078e0206 */
[----:B-1----:R-:W-:-:S04]  /*0cc0*/  IADD3 R20, P0, PT, R15, R2, RZ ;  /* 0x000000020f147210 */ /* 0x002fc80007f1e0ff */
[----:B------:R-:W-:Y:S01]  /*0cd0*/  LEA.HI.X.SX32 R21, R15, R3, 0x1, P0 ;  /* 0x000000030f157211 */ /* 0x000fe200000f0eff */
[----:B------:R-:W2:Y:S01]  /*0ce0*/  LDG.E R22, desc[UR22][R22.64] ;  /* 0x0000001616167981 */ /* 0x000ea2000c1e1900 */
[----:B------:R-:W-:-:S03]  /*0cf0*/  IMAD.WIDE.U32 R18, R5, 0x4, R6 ;  /* 0x0000000405127825 */ /* 0x000fc600078e0006 */
[----:B------:R-:W3:Y:S04]  /*0d00*/  LDG.E.U8 R20, desc[UR22][R20.64] ;  /* 0x0000001614147981 */ /* 0x000ee8000c1e1100 */
[----:B------:R-:W4:Y:S01]  /*0d10*/  LDG.E.U8 R14, desc[UR22][R18.64] ;  /* 0x00000016120e7981 */ /* 0x000f22000c1e1100 */
[----:B------:R-:W-:Y:S01]  /*0d20*/  LEA R16, R8, R16, 0x1 ;  /* 0x0000001008107211 */ /* 0x000fe200078e08ff */
[----:B------:R-:W-:Y:S04]  /*0d30*/  BSSY.RECONVERGENT B1, `(.L_x_80) ;  /* 0x0000012000017945 */ /* 0x000fe80003800200 */
[----:B------:R-:W-:-:S04]  /*0d40*/  IMAD.IADD R17, R9, 0x1, R16 ;  /* 0x0000000109117824 */ /* 0x000fc800078e0210 */
[C---:B------:R-:W-:Y:S01]  /*0d50*/  IMAD.WIDE R12, R17.reuse, 0x4, R6 ;  /* 0x00000004110c7825 */ /* 0x040fe200078e0206 */
[----:B------:R-:W-:Y:S02]  /*0d60*/  IADD3 R10, P1, PT, R17, R2, RZ ;  /* 0x00000002110a7210 */ /* 0x000fe40007f3e0ff */
[----:B--2---:R-:W-:-:S04]  /*0d70*/  LOP3.LUT R11, R22, 0xff, RZ, 0xc0, !PT ;  /* 0x000000ff160b7812 */ /* 0x004fc800078ec0ff */
[----:B---3--:R-:W-:-:S04]  /*0d80*/  ISETP.NE.AND P0, PT, R20, R11, PT ;  /* 0x0000000b1400720c */ /* 0x008fc80003f05270 */
[----:B----4-:R-:W-:Y:S02]  /*0d90*/  ISETP.GE.U32.OR P0, PT, R11, R14, !P0 ;  /* 0x0000000e0b00720c */ /* 0x010fe40004706470 */
[----:B------:R-:W-:-:S11]  /*0da0*/  LEA.HI.X.SX32 R11, R17, R3, 0x1, P1 ;  /* 0x00000003110b7211 */ /* 0x000fd600008f0eff */
[----:B------:R-:W-:Y:S05]  /*0db0*/  @P0 BRA `(.L_x_81) ;  /* 0x0000000000240947 */ /* 0x000fea0003800000 */
[----:B------:R-:W-:Y:S01]  /*0dc0*/  VIMNMX.U32 R19, PT, PT, R14, R20, PT ;  /* 0x000000140e137248 */ /* 0x000fe20003fe0000 */
[----:B------:R-:W-:-:S05]  /*0dd0*/  IMAD.WIDE R6, R15, 0x4, R6 ;  /* 0x000000040f067825 */ /* 0x000fca00078e0206 */
[----:B------:R-:W-:Y:S01]  /*0de0*/  REDG.E.MAX.S32.STRONG.GPU desc[UR22][R6.64], R19 ;  /* 0x000000130600798e */ /* 0x000fe2000d12e316 */
[----:B------:R-:W-:-:S13]  /*0df0*/  ISETP.GE.AND P0, PT, R15, 0x1, PT ;  /* 0x000000010f00780c */ /* 0x000fda0003f06270 */
[----:B------:R-:W0:Y:S02]  /*0e00*/  @P0 LDS R21, [R4] ;  /* 0x0000000004150984 */ /* 0x000e240000000800 */
[C---:B0-----:R-:W-:Y:S01]  /*0e10*/  @P0 VIADD R23, R21.reuse, 0x1 ;  /* 0x0000000115170836 */ /* 0x041fe20000000000 */
[----:B------:R-:W-:-:S04]  /*0e20*/  @P0 LEA R18, R21, R4, 0x2 ;  /* 0x0000000415120211 */ /* 0x000fc800078e10ff */
[----:B------:R0:W-:Y:S04]  /*0e30*/  @P0 STS [R4], R23 ;  /* 0x0000001704000388 */ /* 0x0001e80000000800 */
[----:B------:R0:W-:Y:S02]  /*0e40*/  @P0 STS [R18+0x4], R15 ;  /* 0x0000040f12000388 */ /* 0x0001e40000000800 */
.L_x_81:
[----:B------:R-:W-:Y:S05]  /*0e50*/  BSYNC.RECONVERGENT B1 ;  /* 0x0000000000017941 */ /* 0x000fea0003800200 */
.L_x_80:
[----:B------:R-:W2:Y:S04]  /*0e60*/  LDG.E R6, desc[UR22][R12.64] ;  /* 0x000000160c067981 */ /* 0x000ea8000c1e1900 */
[----:B------:R-:W3:Y:S01]  /*0e70*/  LDG.E.U8 R10, desc[UR22][R10.64] ;  /* 0x000000160a0a7981 */ /* 0x000ee2000c1e1100 */
[----:B------:R-:W-:Y:S01]  /*0e80*/  BSSY.RECONVERGENT B1, `(.L_x_82) ;  /* 0x000000d000017945 */ /* 0x000fe20003800200 */
[----:B--2---:R-:W-:-:S04]  /*0e90*/  LOP3.LUT R7, R6, 0xff, RZ, 0xc0, !PT ;  /* 0x000000ff06077812 */ /* 0x004fc800078ec0ff */
[----:B---3--:R-:W-:-:S04]  /*0ea0*/  ISETP.NE.AND P0, PT, R10, R7, PT ;  /* 0x000000070a00720c */ /* 0x008fc80003f05270 */
[----:B------:R-:W-:-:S13]  /*0eb0*/  ISETP.GE.U32.OR P0, PT, R7, R14, !P0 ;  /* 0x0000000e0700720c */ /* 0x000fda0004706470 */
        /* <DEDUP_REMOVED lines=9> */
.L_x_83:
[----:B------:R-:W-:Y:S05]  /*0f50*/  BSYNC.RECONVERGENT B1 ;  /* 0x0000000000017941 */ /* 0x000fea0003800200 */
.L_x_82:
[----:B------:R-:W1:Y:S01]  /*0f60*/  LDCU.64 UR20, c[0x0][0x388] ;  /* 0x00007100ff1477ac */ /* 0x000e620008000a00 */
[----:B------:R-:W-:-:S04]  /*0f70*/  IADD3 R8, PT, PT, R16, -R8, RZ ;  /* 0x8000000810087210 */ /* 0x000fc80007ffe0ff */
[----:B------:R-:W-:-:S04]  /*0f80*/  IADD3 R7, P0, PT, R9, R8, RZ ;  /* 0x0000000809077210 */ /* 0x000fc80007f1e0ff */
[----:B------:R-:W-:Y:S02]  /*0f90*/  LEA.HI.X.SX32 R10, R8, RZ, 0x1, P0 ;  /* 0x000000ff080a7211 */ /* 0x000fe400000f0eff */
[----:B------:R-:W-:-:S05]  /*0fa0*/  IADD3 R2, P1, PT, R7, R2, RZ ;  /* 0x0000000207027210 */ /* 0x000fca0007f3e0ff */
[----:B------:R-:W-:Y:S01]  /*0fb0*/  IMAD.X R3, R10, 0x1, R3, P1 ;  /* 0x000000010a037824 */ /* 0x000fe200008e0603 */
[----:B-1----:R-:W-:-:S04]  /*0fc0*/  LEA R6, P0, R7, UR20, 0x2 ;  /* 0x0000001407067c11 */ /* 0x002fc8000f8010ff */
[----:B------:R-:W2:Y:S01]  /*0fd0*/  LDG.E.U8 R12, desc[UR22][R2.64+-0x1] ;  /* 0xffffff16020c7981 */ /* 0x000ea2000c1e1100 */
[----:B------:R-:W-:-:S05]  /*0fe0*/  LEA.HI.X R7, R7, UR21, R10, 0x2, P0 ;  /* 0x0000001507077c11 */ /* 0x000fca00080f140a */
[----:B------:R-:W3:Y:S01]  /*0ff0*/  LDG.E R10, desc[UR22][R6.64+-0x4] ;  /* 0xfffffc16060a7981 */ /* 0x000ee2000c1e1900 */
[----:B------:R-:W-:Y:S01]  /*1000*/  BSSY.RECONVERGENT B1, `(.L_x_84) ;  /* 0x000000f000017945 */ /* 0x000fe20003800200 */
[----:B---3--:R-:W-:-:S04]  /*1010*/  LOP3.LUT R11, R10, 0xff, RZ, 0xc0, !PT ;  /* 0x000000ff0a0b7812 */ /* 0x008fc800078ec0ff */
[----:B--2---:R-:W-:-:S04]  /*1020*/  ISETP.NE.AND P0, PT, R12, R11, PT ;  /* 0x0000000b0c00720c */ /* 0x004fc80003f05270 */
[----:B------:R-:W-:Y:S01]  /*1030*/  ISETP.GE.U32.OR P0, PT, R11, R14, !P0 ;  /* 0x0000000e0b00720c */ /* 0x000fe20004706470 */
[----:B------:R-:W-:-:S12]  /*1040*/  IMAD.IADD R10, R9, 0x1, R8 ;  /* 0x00000001090a7824 */ /* 0x000fd800078e0208 */
[----:B------:R-:W-:Y:S05]  /*1050*/  @P0 BRA `(.L_x_85) ;  /* 0x0000000000240947 */ /* 0x000fea0003800000 */
[----:B------:R-:W-:-:S05]  /*1060*/  VIMNMX.U32 R9, PT, PT, R14, R12, PT ;  /* 0x0000000c0e097248 */ /* 0x000fca0003fe0000 */
[----:B------:R-:W-:Y:S01]  /*1070*/  REDG.E.MAX.S32.STRONG.GPU desc[UR22][R6.64+-0x4], R9 ;  /* 0xfffffc090600798e */ /* 0x000fe2000d12e316 */
[----:B------:R-:W-:-:S04]  /*1080*/  IADD3 R8, PT, PT, R10, -0x1, RZ ;  /* 0xffffffff0a087810 */ /* 0x000fc80007ffe0ff */
[----:B------:R-:W-:-:S13]  /*1090*/  ISETP.GE.AND P0, PT, R8, 0x1, PT ;  /* 0x000000010800780c */ /* 0x000fda0003f06270 */
[----:B------:R-:W1:Y:S02]  /*10a0*/  @P0 LDS R11, [R4] ;  /* 0x00000000040b0984 */ /* 0x000e640000000800 */
[C---:B-1----:R-:W-:Y:S02]  /*10b0*/  @P0 VIADD R13, R11.reuse, 0x1 ;  /* 0x000000010b0d0836 */ /* 0x042fe40000000000 */
[----:B------:R-:W-:-:S03]  /*10c0*/  @P0 IMAD R11, R11, 0x4, R4 ;  /* 0x000000040b0b0824 */ /* 0x000fc600078e0204 */
[----:B------:R1:W-:Y:S04]  /*10d0*/  @P0 STS [R4], R13 ;  /* 0x0000000d04000388 */ /* 0x0003e80000000800 */
[----:B------:R1:W-:Y:S02]  /*10e0*/  @P0 STS [R11+0x4], R8 ;  /* 0x000004080b000388 */ /* 0x0003e40000000800 */
.L_x_85:
[----:B------:R-:W-:Y:S05]  /*10f0*/  BSYNC.RECONVERGENT B1 ;  /* 0x0000000000017941 */ /* 0x000fea0003800200 */
.L_x_84:
[----:B-1----:R-:W2:Y:S04]  /*1100*/  LDG.E R8, desc[UR22][R6.64+0x4] ;  /* 0x0000041606087981 */ /* 0x002ea8000c1e1900 */
[----:B------:R-:W3:Y:S01]  /*1110*/  LDG.E.U8 R3, desc[UR22][R2.64+0x1] ;  /* 0x0000011602037981 */ /* 0x000ee2000c1e1100 */
[----:B--2---:R-:W-:-:S04]  /*1120*/  LOP3.LUT R9, R8, 0xff, RZ, 0xc0, !PT ;  /* 0x000000ff08097812 */ /* 0x004fc800078ec0ff */
[----:B---3--:R-:W-:-:S04]  /*1130*/  ISETP.NE.AND P0, PT, R3, R9, PT ;  /* 0x000000090300720c */ /* 0x008fc80003f05270 */
[----:B------:R-:W-:-:S13]  /*1140*/  ISETP.GE.U32.OR P0, PT, R9, R14, !P0 ;  /* 0x0000000e0900720c */ /* 0x000fda0004706470 */
[----:B------:R-:W-:Y:S05]  /*1150*/  @P0 BRA `(.L_x_79) ;  /* 0x0000000000240947 */ /* 0x000fea0003800000 */
[----:B------:R-:W-:-:S05]  /*1160*/  VIMNMX.U32 R3, PT, PT, R14, R3, PT ;  /* 0x000000030e037248 */ /* 0x000fca0003fe0000 */
[----:B------:R-:W-:Y:S01]  /*1170*/  REDG.E.MAX.S32.STRONG.GPU desc[UR22][R6.64+0x4], R3 ;  /* 0x000004030600798e */ /* 0x000fe2000d12e316 */
[----:B------:R-:W-:-:S04]  /*1180*/  IADD3 R10, PT, PT, R10, 0x1, RZ ;  /* 0x000000010a0a7810 */ /* 0x000fc80007ffe0ff */
[----:B------:R-:W-:-:S13]  /*1190*/  ISETP.GE.AND P0, PT, R10, 0x1, PT ;  /* 0x000000010a00780c */ /* 0x000fda0003f06270 */
[----:B------:R-:W1:Y:S02]  /*11a0*/  @P0 LDS R9, [R4] ;  /* 0x0000000004090984 */ /* 0x000e640000000800 */
[C---:B-1----:R-:W-:Y:S02]  /*11b0*/  @P0 VIADD R11, R9.reuse, 0x1 ;  /* 0x00000001090b0836 */ /* 0x042fe40000000000 */
[----:B------:R-:W-:-:S03]  /*11c0*/  @P0 IMAD R9, R9, 0x4, R4 ;  /* 0x0000000409090824 */ /* 0x000fc600078e0204 */
[----:B------:R1:W-:Y:S04]  /*11d0*/  @P0 STS [R4], R11 ;  /* 0x0000000b04000388 */ /* 0x0003e80000000800 */
[----:B------:R1:W-:Y:S02]  /*11e0*/  @P0 STS [R9+0x4], R10 ;  /* 0x0000040a09000388 */ /* 0x0003e40000000800 */
.L_x_79:
[----:B------:R-:W-:Y:S05]  /*11f0*/  BSYNC.RECONVERGENT B0 ;  /* 0x0000000000007941 */ /* 0x000fea0003800200 */
.L_x_78:
[----:B-1----:R-:W1:Y:S01]  /*1200*/  LDS R9, [R4] ;  /* 0x0000000004097984 */ /* 0x002e620000000800 */
[----:B------:R-:W-:Y:S01]  /*1210*/  BSSY.RECONVERGENT B0, `(.L_x_86) ;  /* 0x0000030000007945 */ /* 0x000fe20003800200 */
[----:B-1----:R-:W-:-:S13]  /*1220*/  ISETP.NE.AND P0, PT, R9, RZ, PT ;  /* 0x000000ff0900720c */ /* 0x002fda0003f05270 */
[----:B------:R-:W-:Y:S05]  /*1230*/  @!P0 BRA `(.L_x_87) ;  /* 0x0000000000b48947 */ /* 0x000fea0003800000 */
[----:B------:R-:W1:Y:S01]  /*1240*/  S2R R11, SR_CTAID.X ;  /* 0x00000000000b7919 */ /* 0x000e620000002500 */
[----:B------:R-:W1:Y:S01]  /*1250*/  LDC.64 R2, c[0x4][0x18] ;  /* 0x01000600ff027b82 */ /* 0x000e620000000a00 */
[----:B------:R-:W-:Y:S01]  /*1260*/  VOTE.ANY R6, PT, PT ;  /* 0x0000000000067806 */ /* 0x000fe200038e0100 */
[----:B------:R-:W-:-:S03]  /*1270*/  IMAD.U32 R7, RZ, RZ, UR15 ;  /* 0x0000000fff077e24 */ /* 0x000fc6000f8e00ff */
[----:B------:R-:W-:Y:S02]  /*1280*/  ISETP.EQ.U32.AND P0, PT, R6, -0x1, PT ;  /* 0xffffffff0600780c */ /* 0x000fe40003f02070 */
[----:B------:R-:W-:-:S11]  /*1290*/  MOV R6, UR14 ;  /* 0x0000000e00067c02 */ /* 0x000fd60008000f00 */
[----:B------:R2:W5:Y:S01]  /*12a0*/  @!P0 ATOMG.E.ADD.STRONG.GPU PT, R8, desc[UR22][R6.64], R9 ;  /* 0x80000009060889a8 */ /* 0x00056200081ef116 */
[----:B-1----:R-:W-:Y:S01]  /*12b0*/  IMAD.WIDE.U32 R2, R11, 0x4, R2 ;  /* 0x000000040b027825 */ /* 0x002fe200078e0002 */
[----:B--2---:R-:W-:Y:S06]  /*12c0*/  @!P0 BRA `(.L_x_88) ;  /* 0x00000000004c8947 */ /* 0x004fec0003800000 */
[----:B------:R-:W1:Y:S01]  /*12d0*/  SHFL.UP P0, R6, R9, 0x1, RZ ;  /* 0x0420000009067989 */ /* 0x000e6200000000ff */
[----:B------:R-:W-:Y:S01]  /*12e0*/  IMAD.MOV.U32 R11, RZ, RZ, R9 ;  /* 0x000000ffff0b7224 */ /* 0x000fe200078e0009 */
[----:B------:R-:W2:Y:S01]  /*12f0*/  S2R R7, SR_LANEID ;  /* 0x0000000000077919 */ /* 0x000ea20000000000 */
[----:B-1----:R-:W-:-:S05]  /*1300*/  @P0 IADD3 R11, PT, PT, R9, R6, RZ ;  /* 0x00000006090b0210 */ /* 0x002fca0007ffe0ff */
[----:B------:R-:W1:Y:S01]  /*1310*/  SHFL.UP P0, R6, R11, 0x2, RZ ;  /* 0x044000000b067989 */ /* 0x000e6200000000ff */
[----:B--2---:R-:W-:Y:S01]  /*1320*/  ISETP.EQ.U32.AND P1, PT, R7, 0x1f, PT ;  /* 0x0000001f0700780c */ /* 0x004fe20003f22070 */
[----:B------:R-:W-:Y:S02]  /*1330*/  IMAD.U32 R7, RZ, RZ, UR15 ;  /* 0x0000000fff077e24 */ /* 0x000fe4000f8e00ff */
[----:B-1----:R-:W-:-:S05]  /*1340*/  @P0 IMAD.IADD.U32 R11, R11, 0x1, R6 ;  /* 0x000000010b0b0824 */ /* 0x002fca00078e0006 */
[----:B------:R-:W1:Y:S02]  /*1350*/  SHFL.UP P0, R6, R11, 0x4, RZ ;  /* 0x048000000b067989 */ /* 0x000e6400000000ff */
[----:B-1----:R-:W-:-:S05]  /*1360*/  @P0 IMAD.IADD.U32 R11, R11, 0x1, R6 ;  /* 0x000000010b0b0824 */ /* 0x002fca00078e0006 */
[----:B------:R-:W1:Y:S02]  /*1370*/  SHFL.UP P0, R6, R11, 0x8, RZ ;  /* 0x050000000b067989 */ /* 0x000e6400000000ff */
[----:B-1----:R-:W-:Y:S01]  /*1380*/  @P0 IADD3 R11, PT, PT, R11, R6, RZ ;  /* 0x000000060b0b0210 */ /* 0x002fe20007ffe0ff */
[----:B------:R-:W-:-:S04]  /*1390*/  IMAD.U32 R6, RZ, RZ, UR14 ;  /* 0x0000000eff067e24 */ /* 0x000fc8000f8e00ff */
[----:B-----5:R-:W1:Y:S02]  /*13a0*/  SHFL.UP P0, R8, R11, 0x10, RZ ;  /* 0x060000000b087989 */ /* 0x020e6400000000ff */
[----:B-1----:R-:W-:-:S05]  /*13b0*/  @P0 IADD3 R11, PT, PT, R11, R8, RZ ;  /* 0x000000080b0b0210 */ /* 0x002fca0007ffe0ff */
[----:B------:R-:W2:Y:S04]  /*13c0*/  @P1 ATOMG.E.ADD.STRONG.GPU PT, R6, desc[UR22][R6.64], R11 ;  /* 0x8000000b060619a8 */ /* 0x000ea800081ef116 */
[----:B------:R-:W-:Y:S04]  /*13d0*/  SHFL.UP P0, R13, R11, 0x1, RZ ;  /* 0x042000000b0d7989 */ /* 0x000fe800000000ff */
[----:B--2---:R-:W1:Y:S02]  /*13e0*/  SHFL.IDX PT, R8, R6, 0x1f, 0x1f ;  /* 0x03e01f0006087f89 */ /* 0x004e6400000e0000 */
[----:B-1----:R-:W-:-:S07]  /*13f0*/  @P0 IMAD.IADD.U32 R8, R8, 0x1, R13 ;  /* 0x0000000108080824 */ /* 0x002fce00078e000d */
.L_x_88:
[----:B------:R-:W2:Y:S01]  /*1400*/  LDG.E.STRONG.SYS R3, desc[UR22][R2.64] ;  /* 0x0000001602037981 */ /* 0x000ea2000c1f5900 */
[----:B------:R-:W-:-:S04]  /*1410*/  ISETP.GE.AND P0, PT, R9, 0x1, PT ;  /* 0x000000010900780c */ /* 0x000fc80003f06270 */
[----:B--2--5:R-:W-:-:S13]  /*1420*/  ISETP.GE.OR P0, PT, R8, R3, !P0 ;  /* 0x000000030800720c */ /* 0x024fda0004706670 */
[----:B------:R-:W-:Y:S05]  /*1430*/  @P0 BRA `(.L_x_87) ;  /* 0x0000000000340947 */ /* 0x000fea0003800000 */
[----:B------:R-:W-:-:S07]  /*1440*/  IMAD.MOV.U32 R9, RZ, RZ, RZ ;  /* 0x000000ffff097224 */ /* 0x000fce00078e00ff */
.L_x_89:
[----:B------:R-:W-:Y:S01]  /*1450*/  MOV R6, UR12 ;  /* 0x0000000c00067c02 */ /* 0x000fe20008000f00 */
[----:B------:R-:W-:-:S05]  /*1460*/  IMAD.U32 R7, RZ, RZ, UR13 ;  /* 0x0000000dff077e24 */ /* 0x000fca000f8e00ff */
[----:B------:R-:W2:Y:S01]  /*1470*/  LDG.E.64 R2, desc[UR22][R6.64] ;  /* 0x0000001606027981 */ /* 0x000ea2000c1e1b00 */
[C---:B------:R-:W-:Y:S01]  /*1480*/  IMAD R10, R9.reuse, 0x4, R4 ;  /* 0x00000004090a7824 */ /* 0x040fe200078e0204 */
[----:B------:R-:W-:Y:S01]  /*1490*/  IADD3 R13, PT, PT, R8, R9, RZ ;  /* 0x00000009080d7210 */ /* 0x000fe20007ffe0ff */
[----:B------:R-:W-:-:S03]  /*14a0*/  VIADD R9, R9, 0x1 ;  /* 0x0000000109097836 */ /* 0x000fc60000000000 */
[----:B------:R-:W1:Y:S01]  /*14b0*/  LDS R11, [R10+0x4] ;  /* 0x000004000a0b7984 */ /* 0x000e620000000800 */
[----:B--2---:R-:W-:-:S05]  /*14c0*/  IMAD.WIDE R2, R13, 0x4, R2 ;  /* 0x000000040d027825 */ /* 0x004fca00078e0202 */
[----:B-1----:R-:W-:Y:S04]  /*14d0*/  ST.E.STRONG.SYS desc[UR22][R2.64], R11 ;  /* 0x0000000b02007985 */ /* 0x002fe8000c115916 */
[----:B------:R-:W1:Y:S02]  /*14e0*/  LDS R12, [R4] ;  /* 0x00000000040c7984 */ /* 0x000e640000000800 */
[----:B-1----:R-:W-:-:S13]  /*14f0*/  ISETP.GE.AND P0, PT, R9, R12, PT ;  /* 0x0000000c0900720c */ /* 0x002fda0003f06270 */
[----:B------:R-:W-:Y:S05]  /*1500*/  @!P0 BRA `(.L_x_89) ;  /* 0xfffffffc00d08947 */ /* 0x000fea000383ffff */
.L_x_87:
[----:B------:R-:W-:Y:S05]  /*1510*/  BSYNC.RECONVERGENT B0 ;  /* 0x0000000000007941 */ /* 0x000fea0003800200 */
.L_x_86:
[----:B------:R-:W-:-:S13]  /*1520*/  ISETP.NE.AND P0, PT, R5, -0x2, PT ;  /* 0xfffffffe0500780c */ /* 0x000fda0003f05270 */
[----:B------:R-:W-:Y:S05]  /*1530*/  @P0 BRA `(.L_x_90) ;  /* 0xffffffec003c0947 */ /* 0x000fea000383ffff */
[----:B------:R-:W0:Y:S01]  /*1540*/  S2R R5, SR_CTAID.X ;  /* 0x0000000000057919 */ /* 0x000e220000002500 */
[----:B------:R-:W0:Y:S02]  /*1550*/  LDC.64 R2, c[0x4][0x40] ;  /* 0x01001000ff027b82 */ /* 0x000e240000000a00 */
[----:B0-----:R-:W-:-:S06]  /*1560*/  IMAD.WIDE.U32 R4, R5, 0x4, R2 ;  /* 0x0000000405047825 */ /* 0x001fcc00078e0002 */
[----:B------:R-:W2:Y:S01]  /*1570*/  LDG.E.STRONG.SYS R5, desc[UR22][R4.64] ;  /* 0x0000001604057981 */ /* 0x000ea2000c1f5900 */
[----:B------:R-:W2:Y:S03]  /*1580*/  LDC.64 R2, c[0x0][0x380] ;  /* 0x0000e000ff027b82 */ /* 0x000ea60000000a00 */
[----:B--2---:R-:W-:Y:S01]  /*1590*/  STG.E desc[UR22][R2.64], R5 ;  /* 0x0000000502007986 */ /* 0x004fe2000c101916 */
[----:B------:R-:W-:Y:S05]  /*15a0*/  EXIT ;  /* 0x000000000000794d */ /* 0x000fea0003800000 */
.L_x_91:
        /* <DEDUP_REMOVED lines=13> */
.L_x_98:


//--------------------- .text._Z15initQueueVectorPPiS_S0_i --------------------------
	.section	.text._Z15initQueueVectorPPiS_S0_i,"ax",@progbits
	.align	128
        .global         _Z15initQueueVectorPPiS_S0_i
        .type           _Z15initQueueVectorPPiS_S0_i,@function
        .size           _Z15initQueueVectorPPiS_S0_i,(.L_x_99 - _Z15initQueueVectorPPiS_S0_i)
        .other          _Z15initQueueVectorPPiS_S0_i,@"STO_CUDA_ENTRY STV_DEFAULT"
_Z15initQueueVectorPPiS_S0_i:
.text._Z15initQueueVectorPPiS_S0_i:
[----:B------:R-:W-:Y:S01]  /*0000*/  LDC R1, c[0x0][0x37c] ;  /* 0x0000df00ff017b82 */ /* 0x000fe20000000800 */
[----:B------:R-:W0:Y:S01]  /*0010*/  S2R R0, SR_TID.X ;  /* 0x0000000000007919 */ /* 0x000e220000002100 */
[----:B------:R-:W0:Y:S02]  /*0020*/  LDCU UR4, c[0x0][0x398] ;  /* 0x00007300ff0477ac */ /* 0x000e240008000800 */
[----:B0-----:R-:W-:-:S04]  /*0030*/  ISETP.GE.U32.AND P0, PT, R0, UR4, PT ;  /* 0x0000000400007c0c */ /* 0x001fc8000bf06070 */
[----:B------:R-:W-:-:S13]  /*0040*/  ISETP.GT.U32.OR P0, PT, R0, 0x1d, P0 ;  /* 0x0000001d0000780c */ /* 0x000fda0000704470 */
[----:B------:R-:W-:Y:S05]  /*0050*/  @P0 EXIT ;  /* 0x000000000000094d */ /* 0x000fea0003800000 */
[----:B------:R-:W0:Y:S01]  /*0060*/  LDC.64 R2, c[0x0][0x380] ;  /* 0x0000e000ff027b82 */ /* 0x000e220000000a00 */
[----:B------:R-:W1:Y:S07]  /*0070*/  LDCU.64 UR4, c[0x0][0x358] ;  /* 0x00006b00ff0477ac */ /* 0x000e6e0008000a00 */
[----:B------:R-:W2:Y:S08]  /*0080*/  LDC.64 R4, c[0x4][0x8] ;  /* 0x01000200ff047b82 */ /* 0x000eb00000000a00 */
[----:B------:R-:W3:Y:S01]  /*0090*/  LDC.64 R6, c[0x0][0x388] ;  /* 0x0000e200ff067b82 */ /* 0x000ee20000000a00 */
[----:B0-----:R-:W-:-:S07]  /*00a0*/  IMAD.WIDE.U32 R2, R0, 0x8, R2 ;  /* 0x0000000800027825 */ /* 0x001fce00078e0002 */
[----:B------:R-:W0:Y:S01]  /*00b0*/  LDC.64 R8, c[0x4][RZ] ;  /* 0x01000000ff087b82 */ /* 0x000e220000000a00 */
[----:B-1----:R-:W4:Y:S01]  /*00c0*/  LDG.E.64 R2, desc[UR4][R2.64] ;  /* 0x0000000402027981 */ /* 0x002f22000c1e1b00 */
[----:B--2---:R-:W-:-:S06]  /*00d0*/  IMAD.WIDE.U32 R4, R0, 0x8, R4 ;  /* 0x0000000800047825 */ /* 0x004fcc00078e0004 */
[----:B------:R-:W1:Y:S01]  /*00e0*/  LDC.64 R10, c[0x4][0x40] ;  /* 0x01001000ff0a7b82 */ /* 0x000e620000000a00 */
[----:B---3--:R-:W-:-:S07]  /*00f0*/  IMAD.WIDE.U32 R6, R0, 0x4, R6 ;  /* 0x0000000400067825 */ /* 0x008fce00078e0006 */
[----:B------:R-:W2:Y:S08]  /*0100*/  LDC.64 R12, c[0x0][0x390] ;  /* 0x0000e400ff0c7b82 */ /* 0x000eb00000000a00 */
[----:B------:R-:W3:Y:S08]  /*0110*/  LDC.64 R14, c[0x4][0x20] ;  /* 0x01000800ff0e7b82 */ /* 0x000ef00000000a00 */
[----:B------:R-:W5:Y:S01]  /*0120*/  LDC.64 R16, c[0x4][0x10] ;  /* 0x01000400ff107b82 */ /* 0x000f620000000a00 */
[----:B----4-:R4:W-:Y:S04]  /*0130*/  STG.E.64 desc[UR4][R4.64], R2 ;  /* 0x0000000204007986 */ /* 0x0109e8000c101b04 */
[----:B------:R-:W3:Y:S01]  /*0140*/  LDG.E R19, desc[UR4][R6.64] ;  /* 0x0000000406137981 */ /* 0x000ee2000c1e1900 */
[----:B0-----:R-:W-:-:S04]  /*0150*/  IMAD.WIDE.U32 R8, R0, 0x4, R8 ;  /* 0x0000000400087825 */ /* 0x001fc800078e0008 */
[----:B-1----:R-:W-:-:S04]  /*0160*/  IMAD.WIDE.U32 R10, R0, 0x4, R10 ;  /* 0x00000004000a7825 */ /* 0x002fc800078e000a */
[C---:B--2---:R-:W-:Y:S01]  /*0170*/  IMAD.WIDE.U32 R12, R0.reuse, 0x8, R12 ;  /* 0x00000008000c7825 */ /* 0x044fe200078e000c */
[----:B----4-:R-:W0:Y:S08]  /*0180*/  LDC.64 R2, c[0x4][0x28] ;  /* 0x01000a00ff027b82 */ /* 0x010e300000000a00 */
[----:B------:R-:W1:Y:S01]  /*0190*/  LDC.64 R4, c[0x4][0x18] ;  /* 0x01000600ff047b82 */ /* 0x000e620000000a00 */
[----:B---3--:R2:W-:Y:S04]  /*01a0*/  STG.E.STRONG.SYS desc[UR4][R8.64], R19 ;  /* 0x0000001308007986 */ /* 0x0085e8000c115904 */
[----:B------:R5:W-:Y:S04]  /*01b0*/  STG.E.STRONG.SYS desc[UR4][R10.64], RZ ;  /* 0x000000ff0a007986 */ /* 0x000be8000c115904 */
[----:B------:R-:W3:Y:S01]  /*01c0*/  LDG.E.64 R12, desc[UR4][R12.64] ;  /* 0x000000040c0c7981 */ /* 0x000ee2000c1e1b00 */
[----:B0-----:R-:W-:-:S05]  /*01d0*/  IMAD.WIDE.U32 R2, R0, 0x8, R2 ;  /* 0x0000000800027825 */ /* 0x001fca00078e0002 */
[----:B---3--:R-:W-:Y:S04]  /*01e0*/  STG.E.64 desc[UR4][R2.64], R12 ;  /* 0x0000000c02007986 */ /* 0x008fe8000c101b04 */
[----:B------:R-:W3:Y:S01]  /*01f0*/  LDG.E R6, desc[UR4][R6.64] ;  /* 0x0000000406067981 */ /* 0x000ee2000c1e1900 */
[----:B-1----:R-:W-:-:S04]  /*0200*/  IMAD.WIDE.U32 R4, R0, 0x4, R4 ;  /* 0x0000000400047825 */ /* 0x002fc800078e0004 */
[----:B--2---:R-:W-:-:S04]  /*0210*/  IMAD.WIDE.U32 R8, R0, 0x4, R14 ;  /* 0x0000000400087825 */ /* 0x004fc800078e000e */
[----:B-----5:R-:W-:Y:S01]  /*0220*/  IMAD.WIDE.U32 R10, R0, 0x4, R16 ;  /* 0x00000004000a7825 */ /* 0x020fe200078e0010 */
[----:B---3--:R-:W-:-:S05]  /*0230*/  LEA R19, R6, 0x7d0, 0x1 ;  /* 0x000007d006137811 */ /* 0x008fca00078e08ff */
[----:B------:R-:W-:Y:S04]  /*0240*/  STG.E.STRONG.SYS desc[UR4][R4.64], R19 ;  /* 0x0000001304007986 */ /* 0x000fe8000c115904 */
[----:B------:R-:W-:Y:S04]  /*0250*/  STG.E.STRONG.SYS desc[UR4][R8.64], RZ ;  /* 0x000000ff08007986 */ /* 0x000fe8000c115904 */
[----:B------:R-:W-:Y:S01]  /*0260*/  STG.E.STRONG.SYS desc[UR4][R10.64], RZ ;  /* 0x000000ff0a007986 */ /* 0x000fe2000c115904 */
[----:B------:R-:W-:Y:S05]  /*0270*/  EXIT ;  /* 0x000000000000794d */ /* 0x000fea0003800000 */
.L_x_92:
        /* <DEDUP_REMOVED lines=16> */
.L_x_99:


//--------------------- .text._Z11initQueueIdPiiS_ii --------------------------
	.section	.text._Z11initQueueIdPiiS_ii,"ax",@progbits
	.align	128
        .global         _Z11initQueueIdPiiS_ii
        .type           _Z11initQueueIdPiiS_ii,@function
        .size           _Z11initQueueIdPiiS_ii,(.L_x_100 - _Z11initQueueIdPiiS_ii)
        .other          _Z11initQueueIdPiiS_ii,@"STO_CUDA_ENTRY STV_DEFAULT"
_Z11initQueueIdPiiS_ii:
.text._Z11initQueueIdPiiS_ii:
[----:B------:R-:W-:Y:S01]  /*0000*/  LDC R1, c[0x0][0x37c] ;  /* 0x0000df00ff017b82 */ /* 0x000fe20000000800 */
[----:B------:R-:W0:Y:S02]  /*0010*/  S2R R0, SR_TID.X ;  /* 0x0000000000007919 */ /* 0x000e240000002100 */
[----:B0-----:R-:W-:-:S13]  /*0020*/  ISETP.NE.AND P0, PT, R0, RZ, PT ;  /* 0x000000ff0000720c */ /* 0x001fda0003f05270 */
[----:B------:R-:W-:Y:S05]  /*0030*/  @P0 EXIT ;  /* 0x000000000000094d */ /* 0x000fea0003800000 */
[----:B------:R-:W0:Y:S01]  /*0040*/  LDC.64 R12, c[0x4][0x8] ;  /* 0x01000200ff0c7b82 */ /* 0x000e220000000a00 */
[----:B------:R-:W1:Y:S07]  /*0050*/  LDCU.64 UR4, c[0x0][0x358] ;  /* 0x00006b00ff0477ac */ /* 0x000e6e0008000a00 */
[----:B------:R-:W0:Y:S08]  /*0060*/  LDC.64 R2, c[0x0][0x398] ;  /* 0x0000e600ff027b82 */ /* 0x000e300000000a00 */
[----:B------:R-:W2:Y:S08]  /*0070*/  LDC.64 R14, c[0x4][RZ] ;  /* 0x01000000ff0e7b82 */ /* 0x000eb00000000a00 */
[----:B------:R-:W3:Y:S08]  /*0080*/  LDC.64 R16, c[0x4][0x40] ;  /* 0x01001000ff107b82 */ /* 0x000ef00000000a00 */
[----:B------:R-:W4:Y:S01]  /*0090*/  LDC.64 R18, c[0x4][0x28] ;  /* 0x01000a00ff127b82 */ /* 0x000f220000000a00 */
[----:B0-----:R-:W-:-:S07]  /*00a0*/  IMAD.WIDE R12, R3, 0x8, R12 ;  /* 0x00000008030c7825 */ /* 0x001fce00078e020c */
[----:B------:R-:W0:Y:S01]  /*00b0*/  LDC.64 R10, c[0x4][0x18] ;  /* 0x01000600ff0a7b82 */ /* 0x000e220000000a00 */
[----:B--2---:R-:W-:-:S07]  /*00c0*/  IMAD.WIDE R14, R3, 0x4, R14 ;  /* 0x00000004030e7825 */ /* 0x004fce00078e020e */
[----:B------:R-:W1:Y:S01]  /*00d0*/  LDC.64 R20, c[0x0][0x380] ;  /* 0x0000e000ff147b82 */ /* 0x000e620000000a00 */
[----:B---3--:R-:W-:-:S07]  /*00e0*/  IMAD.WIDE R16, R3, 0x4, R16 ;  /* 0x0000000403107825 */ /* 0x008fce00078e0210 */
[----:B------:R-:W2:Y:S01]  /*00f0*/  LDC.64 R8, c[0x4][0x20] ;  /* 0x01000800ff087b82 */ /* 0x000ea20000000a00 */
[----:B----4-:R-:W-:-:S07]  /*0100*/  IMAD.WIDE R18, R3, 0x8, R18 ;  /* 0x0000000803127825 */ /* 0x010fce00078e0212 */
[----:B------:R-:W3:Y:S01]  /*0110*/  LDC R23, c[0x0][0x388] ;  /* 0x0000e200ff177b82 */ /* 0x000ee20000000800 */
[----:B0-----:R-:W-:-:S07]  /*0120*/  IMAD.WIDE R10, R3, 0x4, R10 ;  /* 0x00000004030a7825 */ /* 0x001fce00078e020a */
[----:B------:R-:W0:Y:S01]  /*0130*/  LDC.64 R6, c[0x4][0x10] ;  /* 0x01000400ff067b82 */ /* 0x000e220000000a00 */
[----:B-1----:R-:W-:Y:S07]  /*0140*/  STG.E.64 desc[UR4][R12.64], R20 ;  /* 0x000000140c007986 */ /* 0x002fee000c101b04 */
[----:B------:R-:W1:Y:S01]  /*0150*/  LDC.64 R4, c[0x0][0x390] ;  /* 0x0000e400ff047b82 */ /* 0x000e620000000a00 */
[C---:B--2---:R-:W-:Y:S01]  /*0160*/  IMAD.WIDE R8, R3.reuse, 0x4, R8 ;  /* 0x0000000403087825 */ /* 0x044fe200078e0208 */
[----:B---3--:R-:W-:Y:S04]  /*0170*/  STG.E.STRONG.SYS desc[UR4][R14.64], R23 ;  /* 0x000000170e007986 */ /* 0x008fe8000c115904 */
[----:B------:R-:W-:Y:S01]  /*0180*/  STG.E.STRONG.SYS desc[UR4][R16.64], RZ ;  /* 0x000000ff10007986 */ /* 0x000fe2000c115904 */
[----:B0-----:R-:W-:-:S03]  /*0190*/  IMAD.WIDE R6, R3, 0x4, R6 ;  /* 0x0000000403067825 */ /* 0x001fc600078e0206 */
[----:B-1----:R-:W-:Y:S04]  /*01a0*/  STG.E.64 desc[UR4][R18.64], R4 ;  /* 0x0000000412007986 */ /* 0x002fe8000c101b04 */
[----:B------:R-:W-:Y:S04]  /*01b0*/  STG.E.STRONG.SYS desc[UR4][R10.64], R2 ;  /* 0x000000020a007986 */ /* 0x000fe8000c115904 */
[----:B------:R-:W-:Y:S04]  /*01c0*/  STG.E.STRONG.SYS desc[UR4][R8.64], RZ ;  /* 0x000000ff08007986 */ /* 0x000fe8000c115904 */
[----:B------:R-:W-:Y:S01]  /*01d0*/  STG.E.STRONG.SYS desc[UR4][R6.64], RZ ;  /* 0x000000ff06007986 */ /* 0x000fe2000c115904 */
[----:B------:R-:W-:Y:S05]  /*01e0*/  EXIT ;  /* 0x000000000000794d */ /* 0x000fea0003800000 */
.L_x_93:
        /* <DEDUP_REMOVED lines=9> */
.L_x_100:


//--------------------- .text._Z9initQueuePiiS_i  --------------------------
	.section	.text._Z9initQueuePiiS_i,"ax",@progbits
	.align	128
        .global         _Z9initQueuePiiS_i
        .type           _Z9initQueuePiiS_i,@function
        .size           _Z9initQueuePiiS_i,(.L_x_101 - _Z9initQueuePiiS_i)
        .other          _Z9initQueuePiiS_i,@"STO_CUDA_ENTRY STV_DEFAULT"
_Z9initQueuePiiS_i:
.text._Z9initQueuePiiS_i:
[----:B------:R-:W-:Y:S01]  /*0000*/  LDC R1, c[0x0][0x37c] ;  /* 0x0000df00ff017b82 */ /* 0x000fe20000000800 */
[----:B------:R-:W0:Y:S02]  /*0010*/  S2R R0, SR_TID.X ;  /* 0x0000000000007919 */ /* 0x000e240000002100 */
[----:B0-----:R-:W-:-:S13]  /*0020*/  ISETP.NE.AND P0, PT, R0, RZ, PT ;  /* 0x000000ff0000720c */ /* 0x001fda0003f05270 */
[----:B------:R-:W-:Y:S05]  /*0030*/  @P0 EXIT ;  /* 0x000000000000094d */ /* 0x000fea0003800000 */
[----:B------:R-:W0:Y:S01]  /*0040*/  LDC.64 R2, c[0x4][0x8] ;  /* 0x01000200ff027b82 */ /* 0x000e220000000a00 */
[----:B------:R-:W0:Y:S07]  /*0050*/  LDCU.64 UR4, c[0x0][0x358] ;  /* 0x00006b00ff0477ac */ /* 0x000e2e0008000a00 */
[----:B------:R-:W0:Y:S08]  /*0060*/  LDC.64 R10, c[0x0][0x380] ;  /* 0x0000e000ff0a7b82 */ /* 0x000e300000000a00 */
[----:B------:R-:W1:Y:S08]  /*0070*/  LDC R15, c[0x0][0x388] ;  /* 0x0000e200ff0f7b82 */ /* 0x000e700000000800 */
[----:B------:R-:W1:Y:S08]  /*0080*/  LDC.64 R4, c[0x4][RZ] ;  /* 0x01000000ff047b82 */ /* 0x000e700000000a00 */
[----:B------:R-:W2:Y:S01]  /*0090*/  LDC.64 R18, c[0x4][0x40] ;  /* 0x01001000ff127b82 */ /* 0x000ea20000000a00 */
[----:B0-----:R-:W-:Y:S07]  /*00a0*/  STG.E.64 desc[UR4][R2.64], R10 ;  /* 0x0000000a02007986 */ /* 0x001fee000c101b04 */
[----:B------:R-:W0:Y:S08]  /*00b0*/  LDC.64 R6, c[0x4][0x28] ;  /* 0x01000a00ff067b82 */ /* 0x000e300000000a00 */
[----:B------:R-:W0:Y:S01]  /*00c0*/  LDC.64 R12, c[0x0][0x390] ;  /* 0x0000e400ff0c7b82 */ /* 0x000e220000000a00 */
[----:B-1----:R-:W-:Y:S07]  /*00d0*/  STG.E.STRONG.SYS desc[UR4][R4.64], R15 ;  /* 0x0000000f04007986 */ /* 0x002fee000c115904 */
[----:B------:R-:W1:Y:S01]  /*00e0*/  LDC R17, c[0x0][0x398] ;  /* 0x0000e600ff117b82 */ /* 0x000e620000000800 */
[----:B--2---:R-:W-:Y:S07]  /*00f0*/  STG.E.STRONG.SYS desc[UR4][R18.64], RZ ;  /* 0x000000ff12007986 */ /* 0x004fee000c115904 */
[----:B------:R-:W1:Y:S08]  /*0100*/  LDC.64 R8, c[0x4][0x18] ;  /* 0x01000600ff087b82 */ /* 0x000e700000000a00 */
[----:B------:R-:W2:Y:S01]  /*0110*/  LDC.64 R20, c[0x4][0x20] ;  /* 0x01000800ff147b82 */ /* 0x000ea20000000a00 */
[----:B0-----:R-:W-:Y:S07]  /*0120*/  STG.E.64 desc[UR4][R6.64], R12 ;  /* 0x0000000c06007986 */ /* 0x001fee000c101b04 */
[----:B------:R-:W0:Y:S01]  /*0130*/  LDC.64 R22, c[0x4][0x10] ;  /* 0x01000400ff167b82 */ /* 0x000e220000000a00 */
[----:B-1----:R-:W-:Y:S04]  /*0140*/  STG.E.STRONG.SYS desc[UR4][R8.64], R17 ;  /* 0x0000001108007986 */ /* 0x002fe8000c115904 */
[----:B--2---:R-:W-:Y:S04]  /*0150*/  STG.E.STRONG.SYS desc[UR4][R20.64], RZ ;  /* 0x000000ff14007986 */ /* 0x004fe8000c115904 */
[----:B0-----:R-:W-:Y:S01]  /*0160*/  STG.E.STRONG.SYS desc[UR4][R22.64], RZ ;  /* 0x000000ff16007986 */ /* 0x001fe2000c115904 */
[----:B------:R-:W-:Y:S05]  /*0170*/  EXIT ;  /* 0x000000000000794d */ /* 0x000fea0003800000 */
.L_x_94:
        /* <DEDUP_REMOVED lines=16> */
.L_x_101:


//--------------------- .nv.shared._Z23morphReconKernelSpeedupPiS_Phiii --------------------------
	.section	.nv.shared._Z23morphReconKernelSpeedupPiS_Phiii,"aw",@nobits
	.sectionflags	@""
	.align	4
.nv.shared._Z23morphReconKernelSpeedupPiS_Phiii:
	.zero		10244


//--------------------- .nv.shared.reserved.0     --------------------------
	.section	.nv.shared.reserved.0,"aw",@nobits
	.weak		__nv_reservedSMEM_offset_0_alias
	.size		__nv_reservedSMEM_offset_0_alias, 0, 64
	.other		__nv_reservedSMEM_offset_0_alias,@"STO_CUDA_RESERVED_SHARED STV_DEFAULT"
__nv_reservedSMEM_offset_0_alias:
	.zero		0
	.zero		64


//--------------------- .nv.global                --------------------------
	.section	.nv.global,"aw",@nobits
	.align	8
.nv.global:
	.type		curInQueue,@object
	.size		curInQueue,(curOutQueue - curInQueue)
curInQueue:
	.zero		240
	.type		curOutQueue,@object
	.size		curOutQueue,(inQueuePtr1 - curOutQueue)
curOutQueue:
	.zero		240
	.type		inQueuePtr1,@object
	.size		inQueuePtr1,(outQueuePtr2 - inQueuePtr1)
inQueuePtr1:
	.zero		240
	.type		outQueuePtr2,@object
	.size		outQueuePtr2,(totalInserts - outQueuePtr2)
outQueuePtr2:
	.zero		240
	.type		totalInserts,@object
	.size		totalInserts,(inQueueSize - totalInserts)
totalInserts:
	.zero		120
	.type		inQueueSize,@object
	.size		inQueueSize,(outQueueHead - inQueueSize)
inQueueSize:
	.zero		120
	.type		outQueueHead,@object
	.size		outQueueHead,(inQueueHead - outQueueHead)
outQueueHead:
	.zero		120
	.type		inQueueHead,@object
	.size		inQueueHead,(outQueueMaxSize - inQueueHead)
inQueueHead:
	.zero		120
	.type		outQueueMaxSize,@object
	.size		outQueueMaxSize,(.L_3 - outQueueMaxSize)
outQueueMaxSize:
	.zero		120
.L_3:


//--------------------- .nv.shared._Z22morphReconKernelVectorPiPS_PPhS_S_i --------------------------
	.section	.nv.shared._Z22morphReconKernelVectorPiPS_PPhS_S_i,"aw",@nobits
	.sectionflags	@""
	.align	4
.nv.shared._Z22morphReconKernelVectorPiPS_PPhS_S_i:
	.zero		10244


//--------------------- .nv.shared._Z16morphReconKernelPiS_Phii --------------------------
	.section	.nv.shared._Z16morphReconKernelPiS_Phii,"aw",@nobits
	.sectionflags	@""
	.align	4
.nv.shared._Z16morphReconKernelPiS_Phii:
	.zero		6148


//--------------------- .nv.shared._Z16listReduceKernelPiS_Phii --------------------------
	.section	.nv.shared._Z16listReduceKernelPiS_Phii,"aw",@nobits
	.sectionflags	@""
	.align	4
.nv.shared._Z16listReduceKernelPiS_Phii:
	.zero		6148


//--------------------- .nv.constant0._Z23morphReconKernelSpeedupPiS_Phiii --------------------------
	.section	.nv.constant0._Z23morphReconKernelSpeedupPiS_Phiii,"a",@progbits
	.sectionflags	@""
	.align	4
.nv.constant0._Z23morphReconKernelSpeedupPiS_Phiii:
	.zero		932


//--------------------- .nv.constant0._Z22morphReconKernelVectorPiPS_PPhS_S_i --------------------------
	.section	.nv.constant0._Z22morphReconKernelVectorPiPS_PPhS_S_i,"a",@progbits
	.sectionflags	@""
	.align	4
.nv.constant0._Z22morphReconKernelVectorPiPS_PPhS_S_i:
	.zero		940


//--------------------- .nv.constant0._Z16morphReconKernelPiS_Phii --------------------------
	.section	.nv.constant0._Z16morphReconKernelPiS_Phii,"a",@progbits
	.sectionflags	@""
	.align	4
.nv.constant0._Z16morphReconKernelPiS_Phii:
	.zero		928


//--------------------- .nv.constant0._Z16listReduceKernelPiS_Phii --------------------------
	.section	.nv.constant0._Z16listReduceKernelPiS_Phii,"a",@progbits
	.sectionflags	@""
	.align	4
.nv.constant0._Z16listReduceKernelPiS_Phii:
	.zero		928


//--------------------- .nv.constant0._Z15initQueueVectorPPiS_S0_i --------------------------
	.section	.nv.constant0._Z15initQueueVectorPPiS_S0_i,"a",@progbits
	.sectionflags	@""
	.align	4
.nv.constant0._Z15initQueueVectorPPiS_S0_i:
	.zero		924


//--------------------- .nv.constant0._Z11initQueueIdPiiS_ii --------------------------
	.section	.nv.constant0._Z11initQueueIdPiiS_ii,"a",@progbits
	.sectionflags	@""
	.align	4
.nv.constant0._Z11initQueueIdPiiS_ii:
	.zero		928


//--------------------- .nv.constant0._Z9initQueuePiiS_i --------------------------
	.section	.nv.constant0._Z9initQueuePiiS_i,"a",@progbits
	.sectionflags	@""
	.align	4
.nv.constant0._Z9initQueuePiiS_i:
	.zero		924


//--------------------- SYMBOLS --------------------------

	.type		.nv.reservedSmem.offset0,@object
	.size		.nv.reservedSmem.offset0,0x4
	.type		.nv.reservedSmem.cap,@object
	.size		.nv.reservedSmem.cap,0x4
